	.target	sm_100a

	.elftype	@"ET_EXEC"


//--------------------- .note.nv.tkinfo           --------------------------
	.section	.note.nv.tkinfo,"",@"SHT_NOTE"
	.sectionflags	@"SHF_NOTE_NV_TKINFO"
	.tkinfo
        /*0018*/ 	.word	0x00000002
        /*0030*/ 	.string	""
        /*0030*/ 	.string	"ptxas"
        /*0030*/ 	.string	"Cuda compilation tools, release 13.0, V13.0.88"
        /*0030*/ 	.string	"Build cuda_13.0.r13.0/compiler.36424714_0"
        /*0030*/ 	.string	"-arch sm_100a -m 64 "



//--------------------- .note.nv.cuinfo           --------------------------
	.section	.note.nv.cuinfo,"",@"SHT_NOTE"
	.sectionflags	@"SHF_NOTE_NV_CUINFO"
        /*0018*/ 	.short	0x0002
        /*001a*/ 	.short	0x0064
        /*001c*/ 	.short	0x0082
	.zero		2


//--------------------- .nv.info                  --------------------------
	.section	.nv.info,"",@"SHT_CUDA_INFO"
	.align	4


	//----- nvinfo : EIATTR_REGCOUNT
	.align		4
        /*0000*/ 	.byte	0x04, 0x2f
        /*0002*/ 	.short	(.L_19 - .L_18)
	.align		4
.L_18:
        /*0004*/ 	.word	index@(_ZN7cutlass13device_kernelINS_4gemm6kernel13GemmUniversalIN4cute5tupleIJiiiiEEENS1_10collective13CollectiveMmaINS1_35MainloopSm100TmaUmmaWarpSpecializedILi5ELi2ELi4ENS5_IJNS4_1CILi1EEESB_SB_EEEEENS5_IJNSA_ILi128EEENSA_ILi64EEESF_EEEaNS5_IJlSB_lEEEaSH_NS4_8TiledMMAINS4_8MMA_AtomIJNS4_15SM100_MMA_S8_SSIaaiLi128ELi64ELNS4_4UMMA5MajorE0ELSM_0ELNSL_8SaturateE0EEEEEENS4_6LayoutISC_NS5_IJNSA_ILi0EEESR_SR_EEEEENS5_IJNS4_10UnderscoreESU_SU_EEEEENS4_13SM90_TMA_LOADENS4_14ComposedLayoutINS4_7SwizzleILi2ELi4ELi3EEENS4_18smem_ptr_flag_bitsILi8EEENSQ_INS5_IJNSA_ILi8EEESF_EEENS5_IJSF_SB_EEEEEEEvNS4_8identityESX_S17_vS18_EENS_8epilogue10collective18CollectiveEpilogueINS1A_23Sm100TmaWarpSpecializedILi1ELi1ELi64ELb0ELb0EEEJSG_NS5_IJNSQ_ISE_SB_EENSQ_ISF_SB_EEEEEaSH_aSH_NS1A_6fusion15FusionCallbacksIS1E_NS1I_17LinearCombinationIaiaiLNS_15FloatRoundStyleE2EEESG_S1H_JEEENS4_5SM1004TMEM4LOAD26SM100_TMEM_LOAD_32dp32b64xESX_S17_NS4_39AutoVectorizingCopyWithAssumedAlignmentILi128EEENS4_14SM90_TMA_STOREES17_S1T_S1T_EEEvvEEEEvNT_6ParamsE)
        /*0008*/ 	.word	0x000000c6


	//----- nvinfo : EIATTR_FRAME_SIZE
	.align		4
.L_19:
        /*000c*/ 	.byte	0x04, 0x11
        /*000e*/ 	.short	(.L_21 - .L_20)
	.align		4
.L_20:
        /*0010*/ 	.word	index@($__internal_2_$__cuda_sm10x_tcgen05_guardrail_trap_unallocated_columns_being_dealloced)
        /*0014*/ 	.word	0x00000000


	//----- nvinfo : EIATTR_FRAME_SIZE
	.align		4
.L_21:
        /*0018*/ 	.byte	0x04, 0x11
        /*001a*/ 	.short	(.L_23 - .L_22)
	.align		4
.L_22:
        /*001c*/ 	.word	index@($__internal_1_$__cuda_sm10x_tcgen05_guardrail_trap_phase_invalid_during_alloc)
        /*0020*/ 	.word	0x00000000


	//----- nvinfo : EIATTR_FRAME_SIZE
	.align		4
.L_23:
        /*0024*/ 	.byte	0x04, 0x11
        /*0026*/ 	.short	(.L_25 - .L_24)
	.align		4
.L_24:
        /*0028*/ 	.word	index@($__internal_0_$__cuda_sm10x_tcgen05_guardrail_trap_col_being_dealloced_not_returned_by_alloc)
        /*002c*/ 	.word	0x00000000


	//----- nvinfo : EIATTR_FRAME_SIZE
	.align		4
.L_25:
        /*0030*/ 	.byte	0x04, 0x11
        /*0032*/ 	.short	(.L_27 - .L_26)
	.align		4
.L_26:
        /*0034*/ 	.word	index@(_ZN7cutlass13device_kernelINS_4gemm6kernel13GemmUniversalIN4cute5tupleIJiiiiEEENS1_10collective13CollectiveMmaINS1_35MainloopSm100TmaUmmaWarpSpecializedILi5ELi2ELi4ENS5_IJNS4_1CILi1EEESB_SB_EEEEENS5_IJNSA_ILi128EEENSA_ILi64EEESF_EEEaNS5_IJlSB_lEEEaSH_NS4_8TiledMMAINS4_8MMA_AtomIJNS4_15SM100_MMA_S8_SSIaaiLi128ELi64ELNS4_4UMMA5MajorE0ELSM_0ELNSL_8SaturateE0EEEEEENS4_6LayoutISC_NS5_IJNSA_ILi0EEESR_SR_EEEEENS5_IJNS4_10UnderscoreESU_SU_EEEEENS4_13SM90_TMA_LOADENS4_14ComposedLayoutINS4_7SwizzleILi2ELi4ELi3EEENS4_18smem_ptr_flag_bitsILi8EEENSQ_INS5_IJNSA_ILi8EEESF_EEENS5_IJSF_SB_EEEEEEEvNS4_8identityESX_S17_vS18_EENS_8epilogue10collective18CollectiveEpilogueINS1A_23Sm100TmaWarpSpecializedILi1ELi1ELi64ELb0ELb0EEEJSG_NS5_IJNSQ_ISE_SB_EENSQ_ISF_SB_EEEEEaSH_aSH_NS1A_6fusion15FusionCallbacksIS1E_NS1I_17LinearCombinationIaiaiLNS_15FloatRoundStyleE2EEESG_S1H_JEEENS4_5SM1004TMEM4LOAD26SM100_TMEM_LOAD_32dp32b64xESX_S17_NS4_39AutoVectorizingCopyWithAssumedAlignmentILi128EEENS4_14SM90_TMA_STOREES17_S1T_S1T_EEEvvEEEEvNT_6ParamsE)
        /*0038*/ 	.word	0x00000000


	//----- nvinfo : EIATTR_MIN_STACK_SIZE
	.align		4
.L_27:
        /*003c*/ 	.byte	0x04, 0x12
        /*003e*/ 	.short	(.L_29 - .L_28)
	.align		4
.L_28:
        /*0040*/ 	.word	index@(_ZN7cutlass13device_kernelINS_4gemm6kernel13GemmUniversalIN4cute5tupleIJiiiiEEENS1_10collective13CollectiveMmaINS1_35MainloopSm100TmaUmmaWarpSpecializedILi5ELi2ELi4ENS5_IJNS4_1CILi1EEESB_SB_EEEEENS5_IJNSA_ILi128EEENSA_ILi64EEESF_EEEaNS5_IJlSB_lEEEaSH_NS4_8TiledMMAINS4_8MMA_AtomIJNS4_15SM100_MMA_S8_SSIaaiLi128ELi64ELNS4_4UMMA5MajorE0ELSM_0ELNSL_8SaturateE0EEEEEENS4_6LayoutISC_NS5_IJNSA_ILi0EEESR_SR_EEEEENS5_IJNS4_10UnderscoreESU_SU_EEEEENS4_13SM90_TMA_LOADENS4_14ComposedLayoutINS4_7SwizzleILi2ELi4ELi3EEENS4_18smem_ptr_flag_bitsILi8EEENSQ_INS5_IJNSA_ILi8EEESF_EEENS5_IJSF_SB_EEEEEEEvNS4_8identityESX_S17_vS18_EENS_8epilogue10collective18CollectiveEpilogueINS1A_23Sm100TmaWarpSpecializedILi1ELi1ELi64ELb0ELb0EEEJSG_NS5_IJNSQ_ISE_SB_EENSQ_ISF_SB_EEEEEaSH_aSH_NS1A_6fusion15FusionCallbacksIS1E_NS1I_17LinearCombinationIaiaiLNS_15FloatRoundStyleE2EEESG_S1H_JEEENS4_5SM1004TMEM4LOAD26SM100_TMEM_LOAD_32dp32b64xESX_S17_NS4_39AutoVectorizingCopyWithAssumedAlignmentILi128EEENS4_14SM90_TMA_STOREES17_S1T_S1T_EEEvvEEEEvNT_6ParamsE)
        /*0044*/ 	.word	0x00000000
.L_29:


//--------------------- .nv.compat                --------------------------
	.section	.nv.compat,"",@"SHT_CUDA_COMPAT_INFO"
	.align	4
        /*0000*/ 	.byte	0x02, 0x09, 0x01, 0x00, 0x02, 0x02, 0x03, 0x00, 0x02, 0x05, 0x06, 0x00, 0x03, 0x07, 0x01, 0x01
        /*0010*/ 	.byte	0x02, 0x03, 0x01, 0x00, 0x02, 0x06, 0x01, 0x00, 0x04, 0x0b, 0x08, 0x00, 0x01, 0x00, 0x00, 0x00
        /*0020*/ 	.byte	0x00, 0x00, 0x00, 0x00


//--------------------- .nv.info._ZN7cutlass13device_kernelINS_4gemm6kernel13GemmUniversalIN4cute5tupleIJiiiiEEENS1_10collective13CollectiveMmaINS1_35MainloopSm100TmaUmmaWarpSpecializedILi5ELi2ELi4ENS5_IJNS4_1CILi1EEESB_SB_EEEEENS5_IJNSA_ILi128EEENSA_ILi64EEESF_EEEaNS5_IJlSB_lEEEaSH_NS4_8TiledMMAINS4_8MMA_AtomIJNS4_15SM100_MMA_S8_SSIaaiLi128ELi64ELNS4_4UMMA5MajorE0ELSM_0ELNSL_8SaturateE0EEEEEENS4_6LayoutISC_NS5_IJNSA_ILi0EEESR_SR_EEEEENS5_IJNS4_10UnderscoreESU_SU_EEEEENS4_13SM90_TMA_LOADENS4_14ComposedLayoutINS4_7SwizzleILi2ELi4ELi3EEENS4_18smem_ptr_flag_bitsILi8EEENSQ_INS5_IJNSA_ILi8EEESF_EEENS5_IJSF_SB_EEEEEEEvNS4_8identityESX_S17_vS18_EENS_8epilogue10collective18CollectiveEpilogueINS1A_23Sm100TmaWarpSpecializedILi1ELi1ELi64ELb0ELb0EEEJSG_NS5_IJNSQ_ISE_SB_EENSQ_ISF_SB_EEEEEaSH_aSH_NS1A_6fusion15FusionCallbacksIS1E_NS1I_17LinearCombinationIaiaiLNS_15FloatRoundStyleE2EEESG_S1H_JEEENS4_5SM1004TMEM4LOAD26SM100_TMEM_LOAD_32dp32b64xESX_S17_NS4_39AutoVectorizingCopyWithAssumedAlignmentILi128EEENS4_14SM90_TMA_STOREES17_S1T_S1T_EEEvvEEEEvNT_6ParamsE --------------------------
	.section	.nv.info._ZN7cutlass13device_kernelINS_4gemm6kernel13GemmUniversalIN4cute5tupleIJiiiiEEENS1_10collective13CollectiveMmaINS1_35MainloopSm100TmaUmmaWarpSpecializedILi5ELi2ELi4ENS5_IJNS4_1CILi1EEESB_SB_EEEEENS5_IJNSA_ILi128EEENSA_ILi64EEESF_EEEaNS5_IJlSB_lEEEaSH_NS4_8TiledMMAINS4_8MMA_AtomIJNS4_15SM100_MMA_S8_SSIaaiLi128ELi64ELNS4_4UMMA5MajorE0ELSM_0ELNSL_8SaturateE0EEEEEENS4_6LayoutISC_NS5_IJNSA_ILi0EEESR_SR_EEEEENS5_IJNS4_10UnderscoreESU_SU_EEEEENS4_13SM90_TMA_LOADENS4_14ComposedLayoutINS4_7SwizzleILi2ELi4ELi3EEENS4_18smem_ptr_flag_bitsILi8EEENSQ_INS5_IJNSA_ILi8EEESF_EEENS5_IJSF_SB_EEEEEEEvNS4_8identityESX_S17_vS18_EENS_8epilogue10collective18CollectiveEpilogueINS1A_23Sm100TmaWarpSpecializedILi1ELi1ELi64ELb0ELb0EEEJSG_NS5_IJNSQ_ISE_SB_EENSQ_ISF_SB_EEEEEaSH_aSH_NS1A_6fusion15FusionCallbacksIS1E_NS1I_17LinearCombinationIaiaiLNS_15FloatRoundStyleE2EEESG_S1H_JEEENS4_5SM1004TMEM4LOAD26SM100_TMEM_LOAD_32dp32b64xESX_S17_NS4_39AutoVectorizingCopyWithAssumedAlignmentILi128EEENS4_14SM90_TMA_STOREES17_S1T_S1T_EEEvvEEEEvNT_6ParamsE,"",@"SHT_CUDA_INFO"
	.sectionflags	@""
	.align	4


	//----- nvinfo : EIATTR_CUDA_API_VERSION
	.align		4
        /*0000*/ 	.byte	0x04, 0x37
        /*0002*/ 	.short	(.L_31 - .L_30)
.L_30:
        /*0004*/ 	.word	0x00000082


	//----- nvinfo : EIATTR_KPARAM_INFO
	.align		4
.L_31:
        /*0008*/ 	.byte	0x04, 0x17
        /*000a*/ 	.short	(.L_33 - .L_32)
.L_32:
        /*000c*/ 	.word	0x00000000
        /*0010*/ 	.short	0x0000
        /*0012*/ 	.short	0x0000
        /*0014*/ 	.byte	0x00, 0xf0, 0x01, 0x20


	//----- nvinfo : EIATTR_AT_ENTRY_FRAGMENTS
	.align		4
.L_33:
        /*0018*/ 	.byte	0x04, 0x4f
        /*001a*/ 	.short	(.L_35 - .L_34)


	//   ....[0]....
.L_34:
        /*001c*/ 	.word	0x00000006


	//----- nvinfo : EIATTR_RESERVED_SMEM_USED
	.align		4
.L_35:
        /*0020*/ 	.byte	0x01, 0x41
	.zero		2


	//----- nvinfo : EIATTR_SPARSE_MMA_MASK
	.align		4
        /*0024*/ 	.byte	0x03, 0x50
        /*0026*/ 	.short	0x0000


	//----- nvinfo : EIATTR_TCGEN05_1CTA_USED
	.align		4
        /*0028*/ 	.byte	0x01, 0x51
	.zero		2


	//----- nvinfo : EIATTR_MAXREG_COUNT
	.align		4
        /*002c*/ 	.byte	0x03, 0x1b
        /*002e*/ 	.short	0x00ff


	//----- nvinfo : EIATTR_NUM_BARRIERS
	.align		4
        /*0030*/ 	.byte	0x02, 0x4c
        /*0032*/ 	.byte	0x07
	.zero		1


	//----- nvinfo : EIATTR_EXTERNS
	.align		4
        /*0034*/ 	.byte	0x04, 0x0f
        /*0036*/ 	.short	(.L_37 - .L_36)


	//   ....[0]....
	.align		4
.L_36:
        /*0038*/ 	.word	index@(__assertfail)


	//----- nvinfo : EIATTR_MERCURY_ISA_VERSION
	.align		4
.L_37:
        /*003c*/ 	.byte	0x03, 0x5f
        /*003e*/ 	.short	0x0101


	//----- nvinfo : EIATTR_INT_WARP_WIDE_INSTR_OFFSETS
	.align		4
        /*0040*/ 	.byte	0x04, 0x31
        /*0042*/ 	.short	(.L_39 - .L_38)


	//   ....[0]....
.L_38:
        /*0044*/ 	.word	0x00001db0


	//   ....[1]....
        /*0048*/ 	.word	0x000037b0


	//   ....[2]....
        /*004c*/ 	.word	0x000037d0


	//   ....[3]....
        /*0050*/ 	.word	0x00003800


	//   ....[4]....
        /*0054*/ 	.word	0x00004210


	//   ....[5]....
        /*0058*/ 	.word	0x00004300


	//----- nvinfo : EIATTR_COOP_GROUP_MASK_REGIDS
	.align		4
.L_39:
        /*005c*/ 	.byte	0x04, 0x29
        /*005e*/ 	.short	(.L_41 - .L_40)


	//   ....[0]....
.L_40:
        /*0060*/ 	.word	0xffffffff


	//   ....[1]....
        /*0064*/ 	.word	0xffffffff


	//   ....[2]....
        /*0068*/ 	.word	0xffffffff


	//   ....[3]....
        /*006c*/ 	.word	0xffffffff


	//   ....[4]....
        /*0070*/ 	.word	0xffffffff


	//   ....[5]....
        /*0074*/ 	.word	0xffffffff


	//   ....[6]....
        /*0078*/ 	.word	0xffffffff


	//   ....[7]....
        /*007c*/ 	.word	0xffffffff


	//   ....[8]....
        /*0080*/ 	.word	0xffffffff


	//   ....[9]....
        /*0084*/ 	.word	0xffffffff


	//   ....[10]....
        /*0088*/ 	.word	0xffffffff


	//   ....[11]....
        /*008c*/ 	.word	0xffffffff


	//   ....[12]....
        /*0090*/ 	.word	0xffffffff


	//----- nvinfo : EIATTR_COOP_GROUP_INSTR_OFFSETS
	.align		4
.L_41:
        /*0094*/ 	.byte	0x04, 0x28
        /*0096*/ 	.short	(.L_43 - .L_42)


	//   ....[0]....
.L_42:
        /*0098*/ 	.word	0x00000090


	//   ....[1]....
        /*009c*/ 	.word	0x000004d0


	//   ....[2]....
        /*00a0*/ 	.word	0x00000660


	//   ....[3]....
        /*00a4*/ 	.word	0x000007a0


	//   ....[4]....
        /*00a8*/ 	.word	0x000008a0


	//   ....[5]....
        /*00ac*/ 	.word	0x00000a10


	//   ....[6]....
        /*00b0*/ 	.word	0x00000bb0


	//   ....[7]....
        /*00b4*/ 	.word	0x00001c90


	//   ....[8]....
        /*00b8*/ 	.word	0x00002b00


	//   ....[9]....
        /*00bc*/ 	.word	0x00002d10


	//   ....[10]....
        /*00c0*/ 	.word	0x00002d40


	//   ....[11]....
        /*00c4*/ 	.word	0x00003690


	//   ....[12]....
        /*00c8*/ 	.word	0x000038c0


	//----- nvinfo : EIATTR_VRC_CTA_INIT_COUNT
	.align		4
.L_43:
        /*00cc*/ 	.byte	0x02, 0x4a
        /*00ce*/ 	.byte	0x80
	.zero		1


	//----- nvinfo : EIATTR_SYSCALL_OFFSETS
	.align		4
        /*00d0*/ 	.byte	0x04, 0x46
        /*00d2*/ 	.short	(.L_45 - .L_44)


	//   ....[0]....
.L_44:
        /*00d4*/ 	.word	0x00004d30


	//   ....[1]....
        /*00d8*/ 	.word	0x00004e70


	//   ....[2]....
        /*00dc*/ 	.word	0x00005610


	//----- nvinfo : EIATTR_MBARRIER_INSTR_OFFSETS
	.align		4
.L_45:
        /*00e0*/ 	.byte	0x04, 0x39
        /*00e2*/ 	.short	(.L_47 - .L_46)


	//   ....[0]....
.L_46:
        /*00e4*/ 	.word	0x000005b0
        /*00e8*/ 	.word	0x000000ff
        /*00ec*/ 	.word	0x00000000
        /*00f0*/ 	.short	0x0100
        /*00f2*/ 	.byte	0x05
	.zero		1


	//   ....[1]....
        /*00f4*/ 	.word	0x000005c0
        /*00f8*/ 	.word	0x000000ff
        /*00fc*/ 	.word	0x00000028
        /*0100*/ 	.short	0x0100
        /*0102*/ 	.byte	0x05
	.zero		1


	//   ....[2]....
        /*0104*/ 	.word	0x000005d0
        /*0108*/ 	.word	0x000000ff
        /*010c*/ 	.word	0x00000008
        /*0110*/ 	.short	0x0100
        /*0112*/ 	.byte	0x05
	.zero		1


	//   ....[3]....
        /*0114*/ 	.word	0x000005e0
        /*0118*/ 	.word	0x000000ff
        /*011c*/ 	.word	0x00000030
        /*0120*/ 	.short	0x0100
        /*0122*/ 	.byte	0x05
	.zero		1


	//   ....[4]....
        /*0124*/ 	.word	0x000005f0
        /*0128*/ 	.word	0x000000ff
        /*012c*/ 	.word	0x00000010
        /*0130*/ 	.short	0x0100
        /*0132*/ 	.byte	0x05
	.zero		1


	//   ....[5]....
        /*0134*/ 	.word	0x00000600
        /*0138*/ 	.word	0x000000ff
        /*013c*/ 	.word	0x00000038
        /*0140*/ 	.short	0x0100
        /*0142*/ 	.byte	0x05
	.zero		1


	//   ....[6]....
        /*0144*/ 	.word	0x00000610
        /*0148*/ 	.word	0x000000ff
        /*014c*/ 	.word	0x00000018
        /*0150*/ 	.short	0x0100
        /*0152*/ 	.byte	0x05
	.zero		1


	//   ....[7]....
        /*0154*/ 	.word	0x00000620
        /*0158*/ 	.word	0x000000ff
        /*015c*/ 	.word	0x00000040
        /*0160*/ 	.short	0x0100
        /*0162*/ 	.byte	0x05
	.zero		1


	//   ....[8]....
        /*0164*/ 	.word	0x00000630
        /*0168*/ 	.word	0x000000ff
        /*016c*/ 	.word	0x00000020
        /*0170*/ 	.short	0x0100
        /*0172*/ 	.byte	0x05
	.zero		1


	//   ....[9]....
        /*0174*/ 	.word	0x00000640
        /*0178*/ 	.word	0x000000ff
        /*017c*/ 	.word	0x00000048
        /*0180*/ 	.short	0x0100
        /*0182*/ 	.byte	0x05
	.zero		1


	//   ....[10]....
        /*0184*/ 	.word	0x00000770
        /*0188*/ 	.word	0x000000ff
        /*018c*/ 	.word	0x00000050
        /*0190*/ 	.short	0x0100
        /*0192*/ 	.byte	0x06
	.zero		1


	//   ....[11]....
        /*0194*/ 	.word	0x00000780
        /*0198*/ 	.word	0x000000ff
        /*019c*/ 	.word	0x00000058
        /*01a0*/ 	.short	0x0100
        /*01a2*/ 	.byte	0x06
	.zero		1


	//   ....[12]....
        /*01a4*/ 	.word	0x00000870
        /*01a8*/ 	.word	0x000000ff
        /*01ac*/ 	.word	0x00000060
        /*01b0*/ 	.short	0x0100
        /*01b2*/ 	.byte	0x05
	.zero		1


	//   ....[13]....
        /*01b4*/ 	.word	0x00000880
        /*01b8*/ 	.word	0x000000ff
        /*01bc*/ 	.word	0x00000068
        /*01c0*/ 	.short	0x0100
        /*01c2*/ 	.byte	0x05
	.zero		1


	//   ....[14]....
        /*01c4*/ 	.word	0x000009c0
        /*01c8*/ 	.word	0x000000ff
        /*01cc*/ 	.word	0x00000070
        /*01d0*/ 	.short	0x0100
        /*01d2*/ 	.byte	0x05
	.zero		1


	//   ....[15]....
        /*01d4*/ 	.word	0x000009d0
        /*01d8*/ 	.word	0x000000ff
        /*01dc*/ 	.word	0x00000080
        /*01e0*/ 	.short	0x0100
        /*01e2*/ 	.byte	0x05
	.zero		1


	//   ....[16]....
        /*01e4*/ 	.word	0x000009e0
        /*01e8*/ 	.word	0x000000ff
        /*01ec*/ 	.word	0x00000078
        /*01f0*/ 	.short	0x0100
        /*01f2*/ 	.byte	0x05
	.zero		1


	//   ....[17]....
        /*01f4*/ 	.word	0x000009f0
        /*01f8*/ 	.word	0x000000ff
        /*01fc*/ 	.word	0x00000088
        /*0200*/ 	.short	0x0100
        /*0202*/ 	.byte	0x05
	.zero		1


	//   ....[18]....
        /*0204*/ 	.word	0x00000b20
        /*0208*/ 	.word	0x000000ff
        /*020c*/ 	.word	0x00000090
        /*0210*/ 	.short	0x0100
        /*0212*/ 	.byte	0x06
	.zero		1


	//   ....[19]....
        /*0214*/ 	.word	0x00000b30
        /*0218*/ 	.word	0x000000ff
        /*021c*/ 	.word	0x000000b0
        /*0220*/ 	.short	0x0100
        /*0222*/ 	.byte	0x06
	.zero		1


	//   ....[20]....
        /*0224*/ 	.word	0x00000b40
        /*0228*/ 	.word	0x000000ff
        /*022c*/ 	.word	0x00000098
        /*0230*/ 	.short	0x0100
        /*0232*/ 	.byte	0x06
	.zero		1


	//   ....[21]....
        /*0234*/ 	.word	0x00000b50
        /*0238*/ 	.word	0x000000ff
        /*023c*/ 	.word	0x000000b8
        /*0240*/ 	.short	0x0100
        /*0242*/ 	.byte	0x06
	.zero		1


	//   ....[22]....
        /*0244*/ 	.word	0x00000b60
        /*0248*/ 	.word	0x000000ff
        /*024c*/ 	.word	0x000000a0
        /*0250*/ 	.short	0x0100
        /*0252*/ 	.byte	0x06
	.zero		1


	//   ....[23]....
        /*0254*/ 	.word	0x00000b70
        /*0258*/ 	.word	0x000000ff
        /*025c*/ 	.word	0x000000c0
        /*0260*/ 	.short	0x0100
        /*0262*/ 	.byte	0x06
	.zero		1


	//   ....[24]....
        /*0264*/ 	.word	0x00000b80
        /*0268*/ 	.word	0x000000ff
        /*026c*/ 	.word	0x000000a8
        /*0270*/ 	.short	0x0100
        /*0272*/ 	.byte	0x06
	.zero		1


	//   ....[25]....
        /*0274*/ 	.word	0x00000b90
        /*0278*/ 	.word	0x000000ff
        /*027c*/ 	.word	0x000000c8
        /*0280*/ 	.short	0x0100
        /*0282*/ 	.byte	0x06
	.zero		1


	//   ....[26]....
        /*0284*/ 	.word	0x00000c80
        /*0288*/ 	.word	0x000000ff
        /*028c*/ 	.word	0x000000d0
        /*0290*/ 	.short	0x0100
        /*0292*/ 	.byte	0x05
	.zero		1


	//   ....[27]....
        /*0294*/ 	.word	0x00000c90
        /*0298*/ 	.word	0x000000ff
        /*029c*/ 	.word	0x000000e0
        /*02a0*/ 	.short	0x0100
        /*02a2*/ 	.byte	0x05
	.zero		1


	//   ....[28]....
        /*02a4*/ 	.word	0x00000ca0
        /*02a8*/ 	.word	0x000000ff
        /*02ac*/ 	.word	0x000000d8
        /*02b0*/ 	.short	0x0100
        /*02b2*/ 	.byte	0x05
	.zero		1


	//   ....[29]....
        /*02b4*/ 	.word	0x00000cb0
        /*02b8*/ 	.word	0x000000ff
        /*02bc*/ 	.word	0x000000e8
        /*02c0*/ 	.short	0x0100
        /*02c2*/ 	.byte	0x05
	.zero		1


	//   ....[30]....
        /*02c4*/ 	.word	0x00001590
        /*02c8*/ 	.word	0x00000003
        /*02cc*/ 	.word	0x000000e0
        /*02d0*/ 	.short	0x010a
        /*02d2*/ 	.byte	0xff
	.zero		1


	//   ....[31]....
        /*02d4*/ 	.word	0x000015c0
        /*02d8*/ 	.word	0x00000003
        /*02dc*/ 	.word	0x000000d0
        /*02e0*/ 	.short	0x0101
        /*02e2*/ 	.byte	0xff
	.zero		1


	//   ....[32]....
        /*02e4*/ 	.word	0x00001690
        /*02e8*/ 	.word	0x000000ff
        /*02ec*/ 	.word	0x00000028
        /*02f0*/ 	.short	0x010a
        /*02f2*/ 	.byte	0x08
	.zero		1


	//   ....[33]....
        /*02f4*/ 	.word	0x00001730
        /*02f8*/ 	.word	0x000000ff
        /*02fc*/ 	.word	0x00000028
        /*0300*/ 	.short	0x010a
        /*0302*/ 	.byte	0x21
	.zero		1


	//   ....[34]....
        /*0304*/ 	.word	0x00001880
        /*0308*/ 	.word	0x000000ff
        /*030c*/ 	.word	0x00000028
        /*0310*/ 	.short	0x010a
        /*0312*/ 	.byte	0x08
	.zero		1


	//   ....[35]....
        /*0314*/ 	.word	0x00001990
        /*0318*/ 	.word	0x000000ff
        /*031c*/ 	.word	0x00000068
        /*0320*/ 	.short	0x0101
        /*0322*/ 	.byte	0x04
	.zero		1


	//   ....[36]....
        /*0324*/ 	.word	0x000019b0
        /*0328*/ 	.word	0x000000ff
        /*032c*/ 	.word	0x00000028
        /*0330*/ 	.short	0x010a
        /*0332*/ 	.byte	0x08
	.zero		1


	//   ....[37]....
        /*0334*/ 	.word	0x00001a30
        /*0338*/ 	.word	0x000000ff
        /*033c*/ 	.word	0x00000028
        /*0340*/ 	.short	0x010a
        /*0342*/ 	.byte	0x11
	.zero		1


	//   ....[38]....
        /*0344*/ 	.word	0x00001b80
        /*0348*/ 	.word	0x000000ff
        /*034c*/ 	.word	0x00000028
        /*0350*/ 	.short	0x010a
        /*0352*/ 	.byte	0x08
	.zero		1


	//   ....[39]....
        /*0354*/ 	.word	0x00001cc0
        /*0358*/ 	.word	0x00000002
        /*035c*/ 	.word	0x00000070
        /*0360*/ 	.short	0x010a
        /*0362*/ 	.byte	0xff
	.zero		1


	//   ....[40]....
        /*0364*/ 	.word	0x00001d80
        /*0368*/ 	.word	0x00000002
        /*036c*/ 	.word	0x00000000
        /*0370*/ 	.short	0x0101
        /*0372*/ 	.byte	0xff
	.zero		1


	//   ....[41]....
        /*0374*/ 	.word	0x000022e0
        /*0378*/ 	.word	0x000000ff
        /*037c*/ 	.word	0x00000000
        /*0380*/ 	.short	0x010a
        /*0382*/ 	.byte	0x05
	.zero		1


	//   ....[42]....
        /*0384*/ 	.word	0x00002370
        /*0388*/ 	.word	0x000000ff
        /*038c*/ 	.word	0x00000000
        /*0390*/ 	.short	0x010a
        /*0392*/ 	.byte	0x05
	.zero		1


	//   ....[43]....
        /*0394*/ 	.word	0x00002400
        /*0398*/ 	.word	0x000000ff
        /*039c*/ 	.word	0x00000000
        /*03a0*/ 	.short	0x010a
        /*03a2*/ 	.byte	0x05
	.zero		1


	//   ....[44]....
        /*03a4*/ 	.word	0x00002490
        /*03a8*/ 	.word	0x000000ff
        /*03ac*/ 	.word	0x00000000
        /*03b0*/ 	.short	0x010a
        /*03b2*/ 	.byte	0x05
	.zero		1


	//   ....[45]....
        /*03b4*/ 	.word	0x00002530
        /*03b8*/ 	.word	0x00000000
        /*03bc*/ 	.word	0x00000000
        /*03c0*/ 	.short	0x010a
        /*03c2*/ 	.byte	0xff
	.zero		1


	//   ....[46]....
        /*03c4*/ 	.word	0x00002650
        /*03c8*/ 	.word	0x00000000
        /*03cc*/ 	.word	0x000000d0
        /*03d0*/ 	.short	0x010a
        /*03d2*/ 	.byte	0xff
	.zero		1


	//   ....[47]....
        /*03d4*/ 	.word	0x000026b0
        /*03d8*/ 	.word	0x00000004
        /*03dc*/ 	.word	0x00000000
        /*03e0*/ 	.short	0x0101
        /*03e2*/ 	.byte	0xff
	.zero		1


	//   ....[48]....
        /*03e4*/ 	.word	0x000026d0
        /*03e8*/ 	.word	0x000000ff
        /*03ec*/ 	.word	0x00000080
        /*03f0*/ 	.short	0x010a
        /*03f2*/ 	.byte	0x05
	.zero		1


	//   ....[49]....
        /*03f4*/ 	.word	0x000027f0
        /*03f8*/ 	.word	0x00000000
        /*03fc*/ 	.word	0x00000070
        /*0400*/ 	.short	0x010a
        /*0402*/ 	.byte	0xff
	.zero		1


	//   ....[50]....
        /*0404*/ 	.word	0x00002900
        /*0408*/ 	.word	0x00000000
        /*040c*/ 	.word	0x00000000
        /*0410*/ 	.short	0x0101
        /*0412*/ 	.byte	0xff
	.zero		1


	//   ....[51]....
        /*0414*/ 	.word	0x00002990
        /*0418*/ 	.word	0x000000ff
        /*041c*/ 	.word	0x00000080
        /*0420*/ 	.short	0x0106
        /*0422*/ 	.byte	0x05
	.zero		1


	//   ....[52]....
        /*0424*/ 	.word	0x000029b0
        /*0428*/ 	.word	0x000000ff
        /*042c*/ 	.word	0x00000080
        /*0430*/ 	.short	0x010a
        /*0432*/ 	.byte	0x05
	.zero		1


	//   ....[53]....
        /*0434*/ 	.word	0x00002a40
        /*0438*/ 	.word	0x000000ff
        /*043c*/ 	.word	0x00000080
        /*0440*/ 	.short	0x0106
        /*0442*/ 	.byte	0x04
	.zero		1


	//   ....[54]....
        /*0444*/ 	.word	0x00002a80
        /*0448*/ 	.word	0x00000000
        /*044c*/ 	.word	0x00000080
        /*0450*/ 	.short	0x010a
        /*0452*/ 	.byte	0xff
	.zero		1


	//   ....[55]....
        /*0454*/ 	.word	0x00002f80
        /*0458*/ 	.word	0x00000000
        /*045c*/ 	.word	0x00000070
        /*0460*/ 	.short	0x010a
        /*0462*/ 	.byte	0xff
	.zero		1


	//   ....[56]....
        /*0464*/ 	.word	0x00003090
        /*0468*/ 	.word	0x00000003
        /*046c*/ 	.word	0x00000000
        /*0470*/ 	.short	0x0101
        /*0472*/ 	.byte	0xff
	.zero		1


	//   ....[57]....
        /*0474*/ 	.word	0x000030a0
        /*0478*/ 	.word	0x000000ff
        /*047c*/ 	.word	0x00000000
        /*0480*/ 	.short	0x010a
        /*0482*/ 	.byte	0x04
	.zero		1


	//   ....[58]....
        /*0484*/ 	.word	0x000030c0
        /*0488*/ 	.word	0x000000ff
        /*048c*/ 	.word	0x000000b0
        /*0490*/ 	.short	0x010a
        /*0492*/ 	.byte	0x08
	.zero		1


	//   ....[59]....
        /*0494*/ 	.word	0x00003190
        /*0498*/ 	.word	0x000000ff
        /*049c*/ 	.word	0x00000000
        /*04a0*/ 	.short	0x010a
        /*04a2*/ 	.byte	0x07
	.zero		1


	//   ....[60]....
        /*04a4*/ 	.word	0x000032d0
        /*04a8*/ 	.word	0x000000ff
        /*04ac*/ 	.word	0x00000000
        /*04b0*/ 	.short	0x010a
        /*04b2*/ 	.byte	0x04
	.zero		1


	//   ....[61]....
        /*04b4*/ 	.word	0x000034c0
        /*04b8*/ 	.word	0x000000ff
        /*04bc*/ 	.word	0x00000000
        /*04c0*/ 	.short	0x010a
        /*04c2*/ 	.byte	0x05
	.zero		1


	//   ....[62]....
        /*04c4*/ 	.word	0x00003550
        /*04c8*/ 	.word	0x000000ff
        /*04cc*/ 	.word	0x00000000
        /*04d0*/ 	.short	0x010a
        /*04d2*/ 	.byte	0x05
	.zero		1


	//   ....[63]....
        /*04d4*/ 	.word	0x000035e0
        /*04d8*/ 	.word	0x000000ff
        /*04dc*/ 	.word	0x00000000
        /*04e0*/ 	.short	0x010a
        /*04e2*/ 	.byte	0x05
	.zero		1


	//   ....[64]....
        /*04e4*/ 	.word	0x00003670
        /*04e8*/ 	.word	0x000000ff
        /*04ec*/ 	.word	0x00000000
        /*04f0*/ 	.short	0x010a
        /*04f2*/ 	.byte	0x07
	.zero		1


	//   ....[65]....
        /*04f4*/ 	.word	0x00003ab0
        /*04f8*/ 	.word	0x00000000
        /*04fc*/ 	.word	0x00000070
        /*0500*/ 	.short	0x010a
        /*0502*/ 	.byte	0xff
	.zero		1


	//   ....[66]....
        /*0504*/ 	.word	0x00003ba0
        /*0508*/ 	.word	0x00000000
        /*050c*/ 	.word	0x00000000
        /*0510*/ 	.short	0x0101
        /*0512*/ 	.byte	0xff
	.zero		1


	//   ....[67]....
        /*0514*/ 	.word	0x00003ec0
        /*0518*/ 	.word	0x000000ff
        /*051c*/ 	.word	0x00000068
        /*0520*/ 	.short	0x010a
        /*0522*/ 	.byte	0x06
	.zero		1


	//   ....[68]....
        /*0524*/ 	.word	0x00004040
        /*0528*/ 	.word	0x000000ff
        /*052c*/ 	.word	0x00000058
        /*0530*/ 	.short	0x010a
        /*0532*/ 	.byte	0x06
	.zero		1


	//   ....[69]....
        /*0534*/ 	.word	0x00004370
        /*0538*/ 	.word	0x000000ff
        /*053c*/ 	.word	0x00000050
        /*0540*/ 	.short	0x010b
        /*0542*/ 	.byte	0x06
	.zero		1


	//   ....[70]....
        /*0544*/ 	.word	0x00004390
        /*0548*/ 	.word	0x000000ff
        /*054c*/ 	.word	0x00000000
        /*0550*/ 	.short	0x0101
        /*0552*/ 	.byte	0x25
	.zero		1


	//   ....[71]....
        /*0554*/ 	.word	0x000043d0
        /*0558*/ 	.word	0x00000000
        /*055c*/ 	.word	0x00000058
        /*0560*/ 	.short	0x010a
        /*0562*/ 	.byte	0xff
	.zero		1


	//   ....[72]....
        /*0564*/ 	.word	0x00004740
        /*0568*/ 	.word	0x00000000
        /*056c*/ 	.word	0x00000070
        /*0570*/ 	.short	0x010a
        /*0572*/ 	.byte	0xff
	.zero		1


	//   ....[73]....
        /*0574*/ 	.word	0x00004850
        /*0578*/ 	.word	0x00000000
        /*057c*/ 	.word	0x00000000
        /*0580*/ 	.short	0x0101
        /*0582*/ 	.byte	0xff
	.zero		1


	//   ....[74]....
        /*0584*/ 	.word	0x000051f0
        /*0588*/ 	.word	0x000000ff
        /*058c*/ 	.word	0x00000050
        /*0590*/ 	.short	0x010a
        /*0592*/ 	.byte	0x2b
	.zero		1


	//   ....[75]....
        /*0594*/ 	.word	0x00005200
        /*0598*/ 	.word	0x00000094
        /*059c*/ 	.word	0x00000090
        /*05a0*/ 	.short	0x010a
        /*05a2*/ 	.byte	0xff
	.zero		1


	//   ....[76]....
        /*05a4*/ 	.word	0x00005390
        /*05a8*/ 	.word	0x000000ff
        /*05ac*/ 	.word	0x00000050
        /*05b0*/ 	.short	0x010a
        /*05b2*/ 	.byte	0x2b
	.zero		1


	//   ....[77]....
        /*05b4*/ 	.word	0x00005490
        /*05b8*/ 	.word	0x000000ff
        /*05bc*/ 	.word	0x00000000
        /*05c0*/ 	.short	0x0101
        /*05c2*/ 	.byte	0x04
	.zero		1


	//   ....[78]....
        /*05c4*/ 	.word	0x000054f0
        /*05c8*/ 	.word	0x00000094
        /*05cc*/ 	.word	0x00000090
        /*05d0*/ 	.short	0x010a
        /*05d2*/ 	.byte	0xff
	.zero		1


	//   ....[79]....
        /*05d4*/ 	.word	0x00005860
        /*05d8*/ 	.word	0x000000ff
        /*05dc*/ 	.word	0x00000000
        /*05e0*/ 	.short	0x0101
        /*05e2*/ 	.byte	0x05
	.zero		1


	//   ....[80]....
        /*05e4*/ 	.word	0x00006a50
        /*05e8*/ 	.word	0x00000003
        /*05ec*/ 	.word	0x000000e0
        /*05f0*/ 	.short	0x010a
        /*05f2*/ 	.byte	0xff
	.zero		1


	//   ....[81]....
        /*05f4*/ 	.word	0x00006ab0
        /*05f8*/ 	.word	0x00000002
        /*05fc*/ 	.word	0x00000028
        /*0600*/ 	.short	0x010a
        /*0602*/ 	.byte	0xff
	.zero		1


	//   ....[82]....
        /*0604*/ 	.word	0x00006b10
        /*0608*/ 	.word	0x00000002
        /*060c*/ 	.word	0x00000028
        /*0610*/ 	.short	0x010a
        /*0612*/ 	.byte	0xff
	.zero		1


	//   ....[83]....
        /*0614*/ 	.word	0x00006b60
        /*0618*/ 	.word	0x00000002
        /*061c*/ 	.word	0x00000070
        /*0620*/ 	.short	0x010a
        /*0622*/ 	.byte	0xff
	.zero		1


	//   ....[84]....
        /*0624*/ 	.word	0x00006bc0
        /*0628*/ 	.word	0x00000000
        /*062c*/ 	.word	0x00000000
        /*0630*/ 	.short	0x010a
        /*0632*/ 	.byte	0xff
	.zero		1


	//   ....[85]....
        /*0634*/ 	.word	0x00006c20
        /*0638*/ 	.word	0x00000000
        /*063c*/ 	.word	0x00000000
        /*0640*/ 	.short	0x010a
        /*0642*/ 	.byte	0xff
	.zero		1


	//   ....[86]....
        /*0644*/ 	.word	0x00006c80
        /*0648*/ 	.word	0x00000000
        /*064c*/ 	.word	0x00000000
        /*0650*/ 	.short	0x010a
        /*0652*/ 	.byte	0xff
	.zero		1


	//   ....[87]....
        /*0654*/ 	.word	0x00006ce0
        /*0658*/ 	.word	0x00000000
        /*065c*/ 	.word	0x00000000
        /*0660*/ 	.short	0x010a
        /*0662*/ 	.byte	0xff
	.zero		1


	//   ....[88]....
        /*0664*/ 	.word	0x00006d30
        /*0668*/ 	.word	0x00000000
        /*066c*/ 	.word	0x000000d0
        /*0670*/ 	.short	0x010a
        /*0672*/ 	.byte	0xff
	.zero		1


	//   ....[89]....
        /*0674*/ 	.word	0x00006d90
        /*0678*/ 	.word	0x00000000
        /*067c*/ 	.word	0x00000080
        /*0680*/ 	.short	0x010a
        /*0682*/ 	.byte	0xff
	.zero		1


	//   ....[90]....
        /*0684*/ 	.word	0x00006de0
        /*0688*/ 	.word	0x00000000
        /*068c*/ 	.word	0x00000070
        /*0690*/ 	.short	0x010a
        /*0692*/ 	.byte	0xff
	.zero		1


	//   ....[91]....
        /*0694*/ 	.word	0x00006e40
        /*0698*/ 	.word	0x00000000
        /*069c*/ 	.word	0x00000080
        /*06a0*/ 	.short	0x010a
        /*06a2*/ 	.byte	0xff
	.zero		1


	//   ....[92]....
        /*06a4*/ 	.word	0x00006e90
        /*06a8*/ 	.word	0x00000000
        /*06ac*/ 	.word	0x00000070
        /*06b0*/ 	.short	0x010a
        /*06b2*/ 	.byte	0xff
	.zero		1


	//   ....[93]....
        /*06b4*/ 	.word	0x00006ef0
        /*06b8*/ 	.word	0x00000003
        /*06bc*/ 	.word	0x000000b0
        /*06c0*/ 	.short	0x010a
        /*06c2*/ 	.byte	0xff
	.zero		1


	//   ....[94]....
        /*06c4*/ 	.word	0x00006f50
        /*06c8*/ 	.word	0x00000000
        /*06cc*/ 	.word	0x00000000
        /*06d0*/ 	.short	0x010a
        /*06d2*/ 	.byte	0xff
	.zero		1


	//   ....[95]....
        /*06d4*/ 	.word	0x00006fb0
        /*06d8*/ 	.word	0x00000000
        /*06dc*/ 	.word	0x00000000
        /*06e0*/ 	.short	0x010a
        /*06e2*/ 	.byte	0xff
	.zero		1


	//   ....[96]....
        /*06e4*/ 	.word	0x00007010
        /*06e8*/ 	.word	0x00000000
        /*06ec*/ 	.word	0x00000000
        /*06f0*/ 	.short	0x010a
        /*06f2*/ 	.byte	0xff
	.zero		1


	//   ....[97]....
        /*06f4*/ 	.word	0x00007070
        /*06f8*/ 	.word	0x00000000
        /*06fc*/ 	.word	0x00000000
        /*0700*/ 	.short	0x010a
        /*0702*/ 	.byte	0xff
	.zero		1


	//   ....[98]....
        /*0704*/ 	.word	0x000070d0
        /*0708*/ 	.word	0x00000000
        /*070c*/ 	.word	0x00000000
        /*0710*/ 	.short	0x010a
        /*0712*/ 	.byte	0xff
	.zero		1


	//   ....[99]....
        /*0714*/ 	.word	0x00007120
        /*0718*/ 	.word	0x00000000
        /*071c*/ 	.word	0x00000070
        /*0720*/ 	.short	0x010a
        /*0722*/ 	.byte	0xff
	.zero		1


	//   ....[100]....
        /*0724*/ 	.word	0x00007180
        /*0728*/ 	.word	0x00000000
        /*072c*/ 	.word	0x00000068
        /*0730*/ 	.short	0x010a
        /*0732*/ 	.byte	0xff
	.zero		1


	//   ....[101]....
        /*0734*/ 	.word	0x000071e0
        /*0738*/ 	.word	0x00000003
        /*073c*/ 	.word	0x00000058
        /*0740*/ 	.short	0x010a
        /*0742*/ 	.byte	0xff
	.zero		1


	//   ....[102]....
        /*0744*/ 	.word	0x00007230
        /*0748*/ 	.word	0x00000000
        /*074c*/ 	.word	0x00000070
        /*0750*/ 	.short	0x010a
        /*0752*/ 	.byte	0xff
	.zero		1


	//   ....[103]....
        /*0754*/ 	.word	0x00007290
        /*0758*/ 	.word	0x00000000
        /*075c*/ 	.word	0x00000050
        /*0760*/ 	.short	0x010a
        /*0762*/ 	.byte	0xff
	.zero		1


	//   ....[104]....
        /*0764*/ 	.word	0x000072e0
        /*0768*/ 	.word	0x00000094
        /*076c*/ 	.word	0x00000090
        /*0770*/ 	.short	0x010a
        /*0772*/ 	.byte	0xff
	.zero		1


	//----- nvinfo : EIATTR_NUM_MBARRIERS
	.align		4
.L_47:
        /*0774*/ 	.byte	0x03, 0x38
        /*0776*/ 	.short	0x001e


	//----- nvinfo : EIATTR_EXIT_INSTR_OFFSETS
	.align		4
        /*0778*/ 	.byte	0x04, 0x1c
        /*077a*/ 	.short	(.L_49 - .L_48)


	//   ....[0]....
.L_48:
        /*077c*/ 	.word	0x00002560


	//   ....[1]....
        /*0780*/ 	.word	0x00002a50


	//   ....[2]....
        /*0784*/ 	.word	0x00002ab0


	//   ....[3]....
        /*0788*/ 	.word	0x000038d0


	//   ....[4]....
        /*078c*/ 	.word	0x00004400


	//   ....[5]....
        /*0790*/ 	.word	0x00004440


	//   ....[6]....
        /*0794*/ 	.word	0x00006a40


	//----- nvinfo : EIATTR_MAX_THREADS
	.align		4
.L_49:
        /*0798*/ 	.byte	0x04, 0x05
        /*079a*/ 	.short	(.L_51 - .L_50)
.L_50:
        /*079c*/ 	.word	0x00000100
        /*07a0*/ 	.word	0x00000001
        /*07a4*/ 	.word	0x00000001


	//----- nvinfo : EIATTR_CRS_STACK_SIZE
	.align		4
.L_51:
        /*07a8*/ 	.byte	0x04, 0x1e
        /*07aa*/ 	.short	(.L_53 - .L_52)
.L_52:
        /*07ac*/ 	.word	0x00000000


	//----- nvinfo : EIATTR_CBANK_PARAM_SIZE
	.align		4
.L_53:
        /*07b0*/ 	.byte	0x03, 0x19
        /*07b2*/ 	.short	0x0800


	//----- nvinfo : EIATTR_PARAM_CBANK
	.align		4
        /*07b4*/ 	.byte	0x04, 0x0a
        /*07b6*/ 	.short	(.L_55 - .L_54)
	.align		4
.L_54:
        /*07b8*/ 	.word	index@(.nv.constant0._ZN7cutlass13device_kernelINS_4gemm6kernel13GemmUniversalIN4cute5tupleIJiiiiEEENS1_10collective13CollectiveMmaINS1_35MainloopSm100TmaUmmaWarpSpecializedILi5ELi2ELi4ENS5_IJNS4_1CILi1EEESB_SB_EEEEENS5_IJNSA_ILi128EEENSA_ILi64EEESF_EEEaNS5_IJlSB_lEEEaSH_NS4_8TiledMMAINS4_8MMA_AtomIJNS4_15SM100_MMA_S8_SSIaaiLi128ELi64ELNS4_4UMMA5MajorE0ELSM_0ELNSL_8SaturateE0EEEEEENS4_6LayoutISC_NS5_IJNSA_ILi0EEESR_SR_EEEEENS5_IJNS4_10UnderscoreESU_SU_EEEEENS4_13SM90_TMA_LOADENS4_14ComposedLayoutINS4_7SwizzleILi2ELi4ELi3EEENS4_18smem_ptr_flag_bitsILi8EEENSQ_INS5_IJNSA_ILi8EEESF_EEENS5_IJSF_SB_EEEEEEEvNS4_8identityESX_S17_vS18_EENS_8epilogue10collective18CollectiveEpilogueINS1A_23Sm100TmaWarpSpecializedILi1ELi1ELi64ELb0ELb0EEEJSG_NS5_IJNSQ_ISE_SB_EENSQ_ISF_SB_EEEEEaSH_aSH_NS1A_6fusion15FusionCallbacksIS1E_NS1I_17LinearCombinationIaiaiLNS_15FloatRoundStyleE2EEESG_S1H_JEEENS4_5SM1004TMEM4LOAD26SM100_TMEM_LOAD_32dp32b64xESX_S17_NS4_39AutoVectorizingCopyWithAssumedAlignmentILi128EEENS4_14SM90_TMA_STOREES17_S1T_S1T_EEEvvEEEEvNT_6ParamsE)
        /*07bc*/ 	.short	0x0380
        /*07be*/ 	.short	0x0800


	//----- nvinfo : EIATTR_SW_WAR
	.align		4
.L_55:
        /*07c0*/ 	.byte	0x04, 0x36
        /*07c2*/ 	.short	(.L_57 - .L_56)
.L_56:
        /*07c4*/ 	.word	0x00000008
.L_57:


//--------------------- .nv.callgraph             --------------------------
	.section	.nv.callgraph,"",@"SHT_CUDA_CALLGRAPH"
	.align	4
	.sectionentsize	8
	.align		4
        /*0000*/ 	.word	0x00000000
	.align		4
        /*0004*/ 	.word	0xffffffff
	.align		4
        /*0008*/ 	.word	index@(_ZN7cutlass13device_kernelINS_4gemm6kernel13GemmUniversalIN4cute5tupleIJiiiiEEENS1_10collective13CollectiveMmaINS1_35MainloopSm100TmaUmmaWarpSpecializedILi5ELi2ELi4ENS5_IJNS4_1CILi1EEESB_SB_EEEEENS5_IJNSA_ILi128EEENSA_ILi64EEESF_EEEaNS5_IJlSB_lEEEaSH_NS4_8TiledMMAINS4_8MMA_AtomIJNS4_15SM100_MMA_S8_SSIaaiLi128ELi64ELNS4_4UMMA5MajorE0ELSM_0ELNSL_8SaturateE0EEEEEENS4_6LayoutISC_NS5_IJNSA_ILi0EEESR_SR_EEEEENS5_IJNS4_10UnderscoreESU_SU_EEEEENS4_13SM90_TMA_LOADENS4_14ComposedLayoutINS4_7SwizzleILi2ELi4ELi3EEENS4_18smem_ptr_flag_bitsILi8EEENSQ_INS5_IJNSA_ILi8EEESF_EEENS5_IJSF_SB_EEEEEEEvNS4_8identityESX_S17_vS18_EENS_8epilogue10collective18CollectiveEpilogueINS1A_23Sm100TmaWarpSpecializedILi1ELi1ELi64ELb0ELb0EEEJSG_NS5_IJNSQ_ISE_SB_EENSQ_ISF_SB_EEEEEaSH_aSH_NS1A_6fusion15FusionCallbacksIS1E_NS1I_17LinearCombinationIaiaiLNS_15FloatRoundStyleE2EEESG_S1H_JEEENS4_5SM1004TMEM4LOAD26SM100_TMEM_LOAD_32dp32b64xESX_S17_NS4_39AutoVectorizingCopyWithAssumedAlignmentILi128EEENS4_14SM90_TMA_STOREES17_S1T_S1T_EEEvvEEEEvNT_6ParamsE)
	.align		4
        /*000c*/ 	.word	index@(__assertfail)
	.align		4
        /*0010*/ 	.word	0x00000000
	.align		4
        /*0014*/ 	.word	0xfffffffe
	.align		4
        /*0018*/ 	.word	0x00000000
	.align		4
        /*001c*/ 	.word	0xfffffffd
	.align		4
        /*0020*/ 	.word	0x00000000
	.align		4
        /*0024*/ 	.word	0xfffffffc


//--------------------- .nv.constant4             --------------------------
	.section	.nv.constant4,"a",@progbits
	.align	8
	.align		8
.nv.constant4:
        /*0000*/ 	.dword	__assertfail
	.align		8
        /*0008*/ 	.dword	__unnamed_1
	.align		8
        /*0010*/ 	.dword	__unnamed_2
	.align		8
        /*0018*/ 	.dword	_ZN39_INTERNAL_f4ef8ebe_4_k_cu_b92427f7_99444cuda3std3__45__cpo5beginE
	.align		8
        /*0020*/ 	.dword	_ZN39_INTERNAL_f4ef8ebe_4_k_cu_b92427f7_99444cuda3std3__45__cpo3endE
	.align		8
        /*0028*/ 	.dword	_ZN39_INTERNAL_f4ef8ebe_4_k_cu_b92427f7_99444cuda3std3__45__cpo6cbeginE
	.align		8
        /*0030*/ 	.dword	_ZN39_INTERNAL_f4ef8ebe_4_k_cu_b92427f7_99444cuda3std3__45__cpo4cendE
	.align		8
        /*0038*/ 	.dword	_ZN39_INTERNAL_f4ef8ebe_4_k_cu_b92427f7_99444cuda3std3__441_GLOBAL__N__f4ef8ebe_4_k_cu_b92427f7_99446ignoreE
	.align		8
        /*0040*/ 	.dword	_ZN39_INTERNAL_f4ef8ebe_4_k_cu_b92427f7_99444cuda3std3__419piecewise_constructE
	.align		8
        /*0048*/ 	.dword	_ZN39_INTERNAL_f4ef8ebe_4_k_cu_b92427f7_99444cuda3std3__48in_placeE
	.align		8
        /*0050*/ 	.dword	_ZN39_INTERNAL_f4ef8ebe_4_k_cu_b92427f7_99444cuda3std6ranges3__45__cpo4swapE
	.align		8
        /*0058*/ 	.dword	_ZN39_INTERNAL_f4ef8ebe_4_k_cu_b92427f7_99444cuda3std6ranges3__45__cpo9iter_moveE
	.align		8
        /*0060*/ 	.dword	_ZN39_INTERNAL_f4ef8ebe_4_k_cu_b92427f7_99444cute7productE
	.align		8
        /*0068*/ 	.dword	_ZN39_INTERNAL_f4ef8ebe_4_k_cu_b92427f7_99444cute1_E
	.align		8
        /*0070*/ 	.dword	$str$25
	.align		8
        /*0078*/ 	.dword	$str$26
	.align		8
        /*0080*/ 	.dword	$str$27
	.align		8
        /*0088*/ 	.dword	$str$28


//--------------------- .text._ZN7cutlass13device_kernelINS_4gemm6kernel13GemmUniversalIN4cute5tupleIJiiiiEEENS1_10collective13CollectiveMmaINS1_35MainloopSm100TmaUmmaWarpSpecializedILi5ELi2ELi4ENS5_IJNS4_1CILi1EEESB_SB_EEEEENS5_IJNSA_ILi128EEENSA_ILi64EEESF_EEEaNS5_IJlSB_lEEEaSH_NS4_8TiledMMAINS4_8MMA_AtomIJNS4_15SM100_MMA_S8_SSIaaiLi128ELi64ELNS4_4UMMA5MajorE0ELSM_0ELNSL_8SaturateE0EEEEEENS4_6LayoutISC_NS5_IJNSA_ILi0EEESR_SR_EEEEENS5_IJNS4_10UnderscoreESU_SU_EEEEENS4_13SM90_TMA_LOADENS4_14ComposedLayoutINS4_7SwizzleILi2ELi4ELi3EEENS4_18smem_ptr_flag_bitsILi8EEENSQ_INS5_IJNSA_ILi8EEESF_EEENS5_IJSF_SB_EEEEEEEvNS4_8identityESX_S17_vS18_EENS_8epilogue10collective18CollectiveEpilogueINS1A_23Sm100TmaWarpSpecializedILi1ELi1ELi64ELb0ELb0EEEJSG_NS5_IJNSQ_ISE_SB_EENSQ_ISF_SB_EEEEEaSH_aSH_NS1A_6fusion15FusionCallbacksIS1E_NS1I_17LinearCombinationIaiaiLNS_15FloatRoundStyleE2EEESG_S1H_JEEENS4_5SM1004TMEM4LOAD26SM100_TMEM_LOAD_32dp32b64xESX_S17_NS4_39AutoVectorizingCopyWithAssumedAlignmentILi128EEENS4_14SM90_TMA_STOREES17_S1T_S1T_EEEvvEEEEvNT_6ParamsE --------------------------
	.section	.text._ZN7cutlass13device_kernelINS_4gemm6kernel13GemmUniversalIN4cute5tupleIJiiiiEEENS1_10collective13CollectiveMmaINS1_35MainloopSm100TmaUmmaWarpSpecializedILi5ELi2ELi4ENS5_IJNS4_1CILi1EEESB_SB_EEEEENS5_IJNSA_ILi128EEENSA_ILi64EEESF_EEEaNS5_IJlSB_lEEEaSH_NS4_8TiledMMAINS4_8MMA_AtomIJNS4_15SM100_MMA_S8_SSIaaiLi128ELi64ELNS4_4UMMA5MajorE0ELSM_0ELNSL_8SaturateE0EEEEEENS4_6LayoutISC_NS5_IJNSA_ILi0EEESR_SR_EEEEENS5_IJNS4_10UnderscoreESU_SU_EEEEENS4_13SM90_TMA_LOADENS4_14ComposedLayoutINS4_7SwizzleILi2ELi4ELi3EEENS4_18smem_ptr_flag_bitsILi8EEENSQ_INS5_IJNSA_ILi8EEESF_EEENS5_IJSF_SB_EEEEEEEvNS4_8identityESX_S17_vS18_EENS_8epilogue10collective18CollectiveEpilogueINS1A_23Sm100TmaWarpSpecializedILi1ELi1ELi64ELb0ELb0EEEJSG_NS5_IJNSQ_ISE_SB_EENSQ_ISF_SB_EEEEEaSH_aSH_NS1A_6fusion15FusionCallbacksIS1E_NS1I_17LinearCombinationIaiaiLNS_15FloatRoundStyleE2EEESG_S1H_JEEENS4_5SM1004TMEM4LOAD26SM100_TMEM_LOAD_32dp32b64xESX_S17_NS4_39AutoVectorizingCopyWithAssumedAlignmentILi128EEENS4_14SM90_TMA_STOREES17_S1T_S1T_EEEvvEEEEvNT_6ParamsE,"ax",@progbits
	.align	128
.text._ZN7cutlass13device_kernelINS_4gemm6kernel13GemmUniversalIN4cute5tupleIJiiiiEEENS1_10collective13CollectiveMmaINS1_35MainloopSm100TmaUmmaWarpSpecializedILi5ELi2ELi4ENS5_IJNS4_1CILi1EEESB_SB_EEEEENS5_IJNSA_ILi128EEENSA_ILi64EEESF_EEEaNS5_IJlSB_lEEEaSH_NS4_8TiledMMAINS4_8MMA_AtomIJNS4_15SM100_MMA_S8_SSIaaiLi128ELi64ELNS4_4UMMA5MajorE0ELSM_0ELNSL_8SaturateE0EEEEEENS4_6LayoutISC_NS5_IJNSA_ILi0EEESR_SR_EEEEENS5_IJNS4_10UnderscoreESU_SU_EEEEENS4_13SM90_TMA_LOADENS4_14ComposedLayoutINS4_7SwizzleILi2ELi4ELi3EEENS4_18smem_ptr_flag_bitsILi8EEENSQ_INS5_IJNSA_ILi8EEESF_EEENS5_IJSF_SB_EEEEEEEvNS4_8identityESX_S17_vS18_EENS_8epilogue10collective18CollectiveEpilogueINS1A_23Sm100TmaWarpSpecializedILi1ELi1ELi64ELb0ELb0EEEJSG_NS5_IJNSQ_ISE_SB_EENSQ_ISF_SB_EEEEEaSH_aSH_NS1A_6fusion15FusionCallbacksIS1E_NS1I_17LinearCombinationIaiaiLNS_15FloatRoundStyleE2EEESG_S1H_JEEENS4_5SM1004TMEM4LOAD26SM100_TMEM_LOAD_32dp32b64xESX_S17_NS4_39AutoVectorizingCopyWithAssumedAlignmentILi128EEENS4_14SM90_TMA_STOREES17_S1T_S1T_EEEvvEEEEvNT_6ParamsE:
        .type           _ZN7cutlass13device_kernelINS_4gemm6kernel13GemmUniversalIN4cute5tupleIJiiiiEEENS1_10collective13CollectiveMmaINS1_35MainloopSm100TmaUmmaWarpSpecializedILi5ELi2ELi4ENS5_IJNS4_1CILi1EEESB_SB_EEEEENS5_IJNSA_ILi128EEENSA_ILi64EEESF_EEEaNS5_IJlSB_lEEEaSH_NS4_8TiledMMAINS4_8MMA_AtomIJNS4_15SM100_MMA_S8_SSIaaiLi128ELi64ELNS4_4UMMA5MajorE0ELSM_0ELNSL_8SaturateE0EEEEEENS4_6LayoutISC_NS5_IJNSA_ILi0EEESR_SR_EEEEENS5_IJNS4_10UnderscoreESU_SU_EEEEENS4_13SM90_TMA_LOADENS4_14ComposedLayoutINS4_7SwizzleILi2ELi4ELi3EEENS4_18smem_ptr_flag_bitsILi8EEENSQ_INS5_IJNSA_ILi8EEESF_EEENS5_IJSF_SB_EEEEEEEvNS4_8identityESX_S17_vS18_EENS_8epilogue10collective18CollectiveEpilogueINS1A_23Sm100TmaWarpSpecializedILi1ELi1ELi64ELb0ELb0EEEJSG_NS5_IJNSQ_ISE_SB_EENSQ_ISF_SB_EEEEEaSH_aSH_NS1A_6fusion15FusionCallbacksIS1E_NS1I_17LinearCombinationIaiaiLNS_15FloatRoundStyleE2EEESG_S1H_JEEENS4_5SM1004TMEM4LOAD26SM100_TMEM_LOAD_32dp32b64xESX_S17_NS4_39AutoVectorizingCopyWithAssumedAlignmentILi128EEENS4_14SM90_TMA_STOREES17_S1T_S1T_EEEvvEEEEvNT_6ParamsE,@function
        .size           _ZN7cutlass13device_kernelINS_4gemm6kernel13GemmUniversalIN4cute5tupleIJiiiiEEENS1_10collective13CollectiveMmaINS1_35MainloopSm100TmaUmmaWarpSpecializedILi5ELi2ELi4ENS5_IJNS4_1CILi1EEESB_SB_EEEEENS5_IJNSA_ILi128EEENSA_ILi64EEESF_EEEaNS5_IJlSB_lEEEaSH_NS4_8TiledMMAINS4_8MMA_AtomIJNS4_15SM100_MMA_S8_SSIaaiLi128ELi64ELNS4_4UMMA5MajorE0ELSM_0ELNSL_8SaturateE0EEEEEENS4_6LayoutISC_NS5_IJNSA_ILi0EEESR_SR_EEEEENS5_IJNS4_10UnderscoreESU_SU_EEEEENS4_13SM90_TMA_LOADENS4_14ComposedLayoutINS4_7SwizzleILi2ELi4ELi3EEENS4_18smem_ptr_flag_bitsILi8EEENSQ_INS5_IJNSA_ILi8EEESF_EEENS5_IJSF_SB_EEEEEEEvNS4_8identityESX_S17_vS18_EENS_8epilogue10collective18CollectiveEpilogueINS1A_23Sm100TmaWarpSpecializedILi1ELi1ELi64ELb0ELb0EEEJSG_NS5_IJNSQ_ISE_SB_EENSQ_ISF_SB_EEEEEaSH_aSH_NS1A_6fusion15FusionCallbacksIS1E_NS1I_17LinearCombinationIaiaiLNS_15FloatRoundStyleE2EEESG_S1H_JEEENS4_5SM1004TMEM4LOAD26SM100_TMEM_LOAD_32dp32b64xESX_S17_NS4_39AutoVectorizingCopyWithAssumedAlignmentILi128EEENS4_14SM90_TMA_STOREES17_S1T_S1T_EEEvvEEEEvNT_6ParamsE,(.L_x_131 - _ZN7cutlass13device_kernelINS_4gemm6kernel13GemmUniversalIN4cute5tupleIJiiiiEEENS1_10collective13CollectiveMmaINS1_35MainloopSm100TmaUmmaWarpSpecializedILi5ELi2ELi4ENS5_IJNS4_1CILi1EEESB_SB_EEEEENS5_IJNSA_ILi128EEENSA_ILi64EEESF_EEEaNS5_IJlSB_lEEEaSH_NS4_8TiledMMAINS4_8MMA_AtomIJNS4_15SM100_MMA_S8_SSIaaiLi128ELi64ELNS4_4UMMA5MajorE0ELSM_0ELNSL_8SaturateE0EEEEEENS4_6LayoutISC_NS5_IJNSA_ILi0EEESR_SR_EEEEENS5_IJNS4_10UnderscoreESU_SU_EEEEENS4_13SM90_TMA_LOADENS4_14ComposedLayoutINS4_7SwizzleILi2ELi4ELi3EEENS4_18smem_ptr_flag_bitsILi8EEENSQ_INS5_IJNSA_ILi8EEESF_EEENS5_IJSF_SB_EEEEEEEvNS4_8identityESX_S17_vS18_EENS_8epilogue10collective18CollectiveEpilogueINS1A_23Sm100TmaWarpSpecializedILi1ELi1ELi64ELb0ELb0EEEJSG_NS5_IJNSQ_ISE_SB_EENSQ_ISF_SB_EEEEEaSH_aSH_NS1A_6fusion15FusionCallbacksIS1E_NS1I_17LinearCombinationIaiaiLNS_15FloatRoundStyleE2EEESG_S1H_JEEENS4_5SM1004TMEM4LOAD26SM100_TMEM_LOAD_32dp32b64xESX_S17_NS4_39AutoVectorizingCopyWithAssumedAlignmentILi128EEENS4_14SM90_TMA_STOREES17_S1T_S1T_EEEvvEEEEvNT_6ParamsE)
        .other          _ZN7cutlass13device_kernelINS_4gemm6kernel13GemmUniversalIN4cute5tupleIJiiiiEEENS1_10collective13CollectiveMmaINS1_35MainloopSm100TmaUmmaWarpSpecializedILi5ELi2ELi4ENS5_IJNS4_1CILi1EEESB_SB_EEEEENS5_IJNSA_ILi128EEENSA_ILi64EEESF_EEEaNS5_IJlSB_lEEEaSH_NS4_8TiledMMAINS4_8MMA_AtomIJNS4_15SM100_MMA_S8_SSIaaiLi128ELi64ELNS4_4UMMA5MajorE0ELSM_0ELNSL_8SaturateE0EEEEEENS4_6LayoutISC_NS5_IJNSA_ILi0EEESR_SR_EEEEENS5_IJNS4_10UnderscoreESU_SU_EEEEENS4_13SM90_TMA_LOADENS4_14ComposedLayoutINS4_7SwizzleILi2ELi4ELi3EEENS4_18smem_ptr_flag_bitsILi8EEENSQ_INS5_IJNSA_ILi8EEESF_EEENS5_IJSF_SB_EEEEEEEvNS4_8identityESX_S17_vS18_EENS_8epilogue10collective18CollectiveEpilogueINS1A_23Sm100TmaWarpSpecializedILi1ELi1ELi64ELb0ELb0EEEJSG_NS5_IJNSQ_ISE_SB_EENSQ_ISF_SB_EEEEEaSH_aSH_NS1A_6fusion15FusionCallbacksIS1E_NS1I_17LinearCombinationIaiaiLNS_15FloatRoundStyleE2EEESG_S1H_JEEENS4_5SM1004TMEM4LOAD26SM100_TMEM_LOAD_32dp32b64xESX_S17_NS4_39AutoVectorizingCopyWithAssumedAlignmentILi128EEENS4_14SM90_TMA_STOREES17_S1T_S1T_EEEvvEEEEvNT_6ParamsE,@"STO_CUDA_ENTRY STV_DEFAULT"
_ZN7cutlass13device_kernelINS_4gemm6kernel13GemmUniversalIN4cute5tupleIJiiiiEEENS1_10collective13CollectiveMmaINS1_35MainloopSm100TmaUmmaWarpSpecializedILi5ELi2ELi4ENS5_IJNS4_1CILi1EEESB_SB_EEEEENS5_IJNSA_ILi128EEENSA_ILi64EEESF_EEEaNS5_IJlSB_lEEEaSH_NS4_8TiledMMAINS4_8MMA_AtomIJNS4_15SM100_MMA_S8_SSIaaiLi128ELi64ELNS4_4UMMA5MajorE0ELSM_0ELNSL_8SaturateE0EEEEEENS4_6LayoutISC_NS5_IJNSA_ILi0EEESR_SR_EEEEENS5_IJNS4_10UnderscoreESU_SU_EEEEENS4_13SM90_TMA_LOADENS4_14ComposedLayoutINS4_7SwizzleILi2ELi4ELi3EEENS4_18smem_ptr_flag_bitsILi8EEENSQ_INS5_IJNSA_ILi8EEESF_EEENS5_IJSF_SB_EEEEEEEvNS4_8identityESX_S17_vS18_EENS_8epilogue10collective18CollectiveEpilogueINS1A_23Sm100TmaWarpSpecializedILi1ELi1ELi64ELb0ELb0EEEJSG_NS5_IJNSQ_ISE_SB_EENSQ_ISF_SB_EEEEEaSH_aSH_NS1A_6fusion15FusionCallbacksIS1E_NS1I_17LinearCombinationIaiaiLNS_15FloatRoundStyleE2EEESG_S1H_JEEENS4_5SM1004TMEM4LOAD26SM100_TMEM_LOAD_32dp32b64xESX_S17_NS4_39AutoVectorizingCopyWithAssumedAlignmentILi128EEENS4_14SM90_TMA_STOREES17_S1T_S1T_EEEvvEEEEvNT_6ParamsE:
[----:B------:R-:W1:Y:S01]  /*0000*/  LDC R1, c[0x0][0x37c] ;  /* 0x0000df00ff017b82 */ /* 0x000e620000000800 */
[----:B------:R-:W2:Y:S01]  /*0010*/  S2R R176, SR_TID.X ;  /* 0x0000000000b07919 */ /* 0x000ea20000002100 */
[----:B------:R-:W3:Y:S01]  /*0020*/  LDCU.64 UR4, c[0x0][0x890] ;  /* 0x00011200ff0477ac */ /* 0x000ee20008000a00 */
[----:B------:R-:W-:Y:S02]  /*0030*/  PRMT R168, RZ, 0x7610, R168 ;  /* 0x00007610ffa87816 */ /* 0x000fe400000000a8 */
[----:B------:R-:W-:Y:S01]  /*0040*/  ELECT P5, URZ, PT ;  /* 0x0000000000ff782f */ /* 0x000fe200038a0000 */
[----:B------:R-:W4:Y:S01]  /*0050*/  LDCU.64 UR40, c[0x0][0x358] ;  /* 0x00006b00ff2877ac */ /* 0x000f220008000a00 */
[----:B---3--:R-:W-:-:S04]  /*0060*/  UISETP.NE.U32.AND UP0, UPT, UR4, URZ, UPT ;  /* 0x000000ff0400728c */ /* 0x008fc8000bf05070 */
[----:B------:R-:W-:Y:S01]  /*0070*/  UISETP.NE.AND.EX UP0, UPT, UR5, URZ, UPT, UP0 ;  /* 0x000000ff0500728c */ /* 0x000fe2000bf05300 */
[----:B--2---:R-:W-:-:S05]  /*0080*/  SHF.R.U32.HI R181, RZ, 0x5, R176 ;  /* 0x00000005ffb57819 */ /* 0x004fca00000116b0 */
[----:B------:R-:W2:Y:S02]  /*0090*/  SHFL.IDX PT, R0, R181, RZ, 0x1f ;  /* 0x00001fffb5007589 */ /* 0x000ea400000e0000 */
[----:B--2---:R-:W-:Y:S01]  /*00a0*/  R2UR UR8, R0 ;  /* 0x00000000000872ca */ /* 0x004fe200000e0000 */
[----:B-1--4-:R-:W-:-:S14]  /*00b0*/  BRA.U UP0, `(.L_x_0) ;  /* 0x00000001002c7547 */ /* 0x012fdc000b800000 */
[----:B------:R-:W1:Y:S02]  /*00c0*/  LDCU.64 UR6, c[0x0][0x888] ;  /* 0x00011100ff0677ac */ /* 0x000e640008000a00 */
[----:B-1----:R-:W-:-:S04]  /*00d0*/  UISETP.NE.U32.AND UP0, UPT, UR6, URZ, UPT ;  /* 0x000000ff0600728c */ /* 0x002fc8000bf05070 */
[----:B------:R-:W-:-:S09]  /*00e0*/  UISETP.NE.AND.EX UP0, UPT, UR7, URZ, UPT, UP0 ;  /* 0x000000ff0700728c */ /* 0x000fd2000bf05300 */
[----:B------:R-:W-:Y:S05]  /*00f0*/  BRA.U !UP0, `(.L_x_1) ;  /* 0x0000000108107547 */ /* 0x000fea000b800000 */
[----:B------:R-:W1:Y:S02]  /*0100*/  LDC.64 R80, c[0x0][0x888] ;  /* 0x00022200ff507b82 */ /* 0x000e640000000a00 */
[----:B-1----:R1:W5:Y:S01]  /*0110*/  LDG.E R80, desc[UR40][R80.64] ;  /* 0x0000002850507981 */ /* 0x002362000c1e1900 */
[----:B------:R-:W-:Y:S01]  /*0120*/  HFMA2 R168, -RZ, RZ, 0, 5.9604644775390625e-08 ;  /* 0x00000001ffa87431 */ /* 0x000fe200000001ff */
[----:B------:R-:W-:Y:S05]  /*0130*/  BRA `(.L_x_0) ;  /* 0x00000000000c7947 */ /* 0x000fea0003800000 */
.L_x_1:
[----:B------:R-:W1:Y:S01]  /*0140*/  LDCU UR6, c[0x0][0x880] ;  /* 0x00011000ff0677ac */ /* 0x000e620008000800 */
[----:B------:R-:W-:Y:S01]  /*0150*/  HFMA2 R168, -RZ, RZ, 0, 5.9604644775390625e-08 ;  /* 0x00000001ffa87431 */ /* 0x000fe200000001ff */
[----:B-1----:R-:W-:-:S07]  /*0160*/  MOV R80, UR6 ;  /* 0x0000000600507c02 */ /* 0x002fce0008000f00 */
.L_x_0:
[----:B------:R-:W2:Y:S02]  /*0170*/  LDCU.64 UR6, c[0x0][0x8b0] ;  /* 0x00011600ff0677ac */ /* 0x000ea40008000a00 */
[----:B--2---:R-:W-:-:S04]  /*0180*/  UISETP.NE.U32.AND UP0, UPT, UR6, URZ, UPT ;  /* 0x000000ff0600728c */ /* 0x004fc8000bf05070 */
[----:B------:R-:W-:-:S09]  /*0190*/  UISETP.NE.AND.EX UP0, UPT, UR7, URZ, UPT, UP0 ;  /* 0x000000ff0700728c */ /* 0x000fd2000bf05300 */
[----:B------:R-:W-:Y:S05]  /*01a0*/  BRA.U UP0, `(.L_x_2) ;  /* 0x0000000100247547 */ /* 0x000fea000b800000 */
[----:B------:R-:W2:Y:S02]  /*01b0*/  LDCU.64 UR6, c[0x0][0x8a8] ;  /* 0x00011500ff0677ac */ /* 0x000ea40008000a00 */
[----:B--2---:R-:W-:-:S04]  /*01c0*/  UISETP.NE.U32.AND UP0, UPT, UR6, URZ, UPT ;  /* 0x000000ff0600728c */ /* 0x004fc8000bf05070 */
[----:B------:R-:W-:-:S09]  /*01d0*/  UISETP.NE.AND.EX UP0, UPT, UR7, URZ, UPT, UP0 ;  /* 0x000000ff0700728c */ /* 0x000fd2000bf05300 */
[----:B------:R-:W-:Y:S05]  /*01e0*/  BRA.U !UP0, `(.L_x_3) ;  /* 0x00000001080c7547 */ /* 0x000fea000b800000 */
[----:B------:R-:W2:Y:S02]  /*01f0*/  LDC.64 R78, c[0x0][0x8a8] ;  /* 0x00022a00ff4e7b82 */ /* 0x000ea40000000a00 */
[----:B--2---:R2:W5:Y:S01]  /*0200*/  LDG.E R78, desc[UR40][R78.64] ;  /* 0x000000284e4e7981 */ /* 0x004562000c1e1900 */
[----:B------:R-:W-:Y:S05]  /*0210*/  BRA `(.L_x_2) ;  /* 0x0000000000087947 */ /* 0x000fea0003800000 */
.L_x_3:
[----:B------:R-:W2:Y:S02]  /*0220*/  LDCU UR6, c[0x0][0x8a0] ;  /* 0x00011400ff0677ac */ /* 0x000ea40008000800 */
[----:B--2---:R-:W-:Y:S02]  /*0230*/  MOV R78, UR6 ;  /* 0x00000006004e7c02 */ /* 0x004fe40008000f00 */
.L_x_2:
[----:B------:R-:W-:Y:S01]  /*0240*/  IMAD.U32 R0, RZ, RZ, UR8 ;  /* 0x00000008ff007e24 */ /* 0x000fe2000f8e00ff */
[----:B------:R-:W-:Y:S04]  /*0250*/  BSSY.RECONVERGENT B0, `(.L_x_4) ;  /* 0x000000c000007945 */ /* 0x000fe80003800200 */
[C---:B------:R-:W-:Y:S02]  /*0260*/  ISETP.NE.OR P1, PT, R0.reuse, 0x1, !P5 ;  /* 0x000000010000780c */ /* 0x040fe40006f25670 */
[----:B------:R-:W-:-:S11]  /*0270*/  ISETP.NE.OR P0, PT, R0, 0x3, !P5 ;  /* 0x000000030000780c */ /* 0x000fd60006f05670 */
[----:B------:R-:W-:Y:S05]  /*0280*/  @P1 BRA `(.L_x_5) ;  /* 0x0000000000201947 */ /* 0x000fea0003800000 */
[----:B------:R-:W3:Y:S02]  /*0290*/  LDCU.64 UR6, c[0x0][0x348] ;  /* 0x00006900ff0677ac */ /* 0x000ee40008000a00 */
[----:B---3--:R-:W-:Y:S02]  /*02a0*/  UIADD3 UR10, UP1, UPT, UR6, 0x80, URZ ;  /* 0x00000080060a7890 */ /* 0x008fe4000ff3e0ff */
[----:B------:R-:W-:Y:S02]  /*02b0*/  UIADD3 UR6, UP0, UPT, UR6, 0x180, URZ ;  /* 0x0000018006067890 */ /* 0x000fe4000ff1e0ff */
[----:B------:R-:W-:Y:S02]  /*02c0*/  UIADD3.X UR11, UPT, UPT, URZ, UR7, URZ, UP1, !UPT ;  /* 0x00000007ff0b7290 */ /* 0x000fe40008ffe4ff */
[----:B------:R-:W-:-:S07]  /*02d0*/  UIADD3.X UR7, UPT, UPT, URZ, UR7, URZ, UP0, !UPT ;  /* 0x00000007ff077290 */ /* 0x000fce00087fe4ff */
[----:B------:R3:W-:Y:S02]  /*02e0*/  UTMACCTL.PF [UR10] ;  /* 0x000000000a0079b9 */ /* 0x0007e40008040000 */
[----:B------:R3:W-:Y:S02]  /*02f0*/  UTMACCTL.PF [UR6] ;  /* 0x00000000060079b9 */ /* 0x0007e40008040000 */
[----:B---3--:R-:W-:Y:S01]  /*0300*/  NOP ;  /* 0x0000000000007918 */ /* 0x008fe20000000000 */
.L_x_5:
[----:B------:R-:W-:Y:S05]  /*0310*/  BSYNC.RECONVERGENT B0 ;  /* 0x0000000000007941 */ /* 0x000fea0003800200 */
.L_x_4:
[----:B------:R-:W-:Y:S04]  /*0320*/  BSSY.RECONVERGENT B0, `(.L_x_6) ;  /* 0x000000a000007945 */ /* 0x000fe80003800200 */
        /* <DEDUP_REMOVED lines=9> */
.L_x_7:
[----:B------:R-:W-:Y:S05]  /*03c0*/  BSYNC.RECONVERGENT B0 ;  /* 0x0000000000007941 */ /* 0x000fea0003800200 */
.L_x_6:
[----:B------:R-:W3:Y:S01]  /*03d0*/  LDCU.64 UR6, c[0x0][0x888] ;  /* 0x00011100ff0677ac */ /* 0x000ee20008000a00 */
[----:B------:R-:W-:Y:S02]  /*03e0*/  UISETP.EQ.U32.AND UP1, UPT, UR4, URZ, UPT ;  /* 0x000000ff0400728c */ /* 0x000fe4000bf22070 */
[----:B------:R-:W-:Y:S02]  /*03f0*/  UPLOP3.LUT UP2, UPT, UPT, UPT, UPT, 0x80, 0x8 ;  /* 0x000000000008789c */ /* 0x000fe40003f4f070 */
[----:B---3--:R-:W-:-:S04]  /*0400*/  UISETP.NE.U32.AND UP0, UPT, UR6, URZ, UPT ;  /* 0x000000ff0600728c */ /* 0x008fc8000bf05070 */
[----:B------:R-:W-:-:S04]  /*0410*/  UISETP.NE.AND.EX UP0, UPT, UR7, URZ, UPT, UP0 ;  /* 0x000000ff0700728c */ /* 0x000fc8000bf05300 */
[----:B------:R-:W-:-:S04]  /*0420*/  UISETP.EQ.OR.EX UP3, UPT, UR5, URZ, !UP0, UP1 ;  /* 0x000000ff0500728c */ /* 0x000fc8000c762710 */
[----:B------:R-:W-:-:S05]  /*0430*/  UP2UR UR44, UPR, URZ, 0x8 ;  /* 0x00000008ff2c7883 */ /* 0x000fca0008000000 */
[----:B------:R-:W-:Y:S07]  /*0440*/  BRA.U !UP3, `(.L_x_8) ;  /* 0x000000010b207547 */ /* 0x000fee000b800000 */
[----:B-----5:R-:W-:Y:S01]  /*0450*/  R2UR UR6, R80 ;  /* 0x00000000500672ca */ /* 0x020fe200000e0000 */
[----:B------:R-:W-:Y:S02]  /*0460*/  UISETP.NE.U32.AND UP2, UPT, UR4, URZ, UPT ;  /* 0x000000ff0400728c */ /* 0x000fe4000bf45070 */
[----:B------:R-:W-:Y:S02]  /*0470*/  USEL UR4, URZ, 0xffffffff, UP0 ;  /* 0xffffffffff047887 */ /* 0x000fe40008000000 */
[----:B------:R-:W-:-:S08]  /*0480*/  UISETP.NE.AND.EX UP2, UPT, UR5, URZ, UPT, UP2 ;  /* 0x000000ff0500728c */ /* 0x000fd0000bf45320 */
[----:B------:R-:W-:-:S04]  /*0490*/  UISETP.NE.AND UP1, UPT, UR6, URZ, UPT ;  /* 0x000000ff0600728c */ /* 0x000fc8000bf25270 */
[----:B------:R-:W-:-:S04]  /*04a0*/  @!UP2 USEL UR4, URZ, 0xffffffff, UP1 ;  /* 0xffffffffff04a887 */ /* 0x000fc80008800000 */
[----:B------:R-:W-:-:S04]  /*04b0*/  ULOP3.LUT UR4, UR4, 0x1, URZ, 0xc0, !UPT ;  /* 0x0000000104047892 */ /* 0x000fc8000f8ec0ff */
[----:B------:R-:W-:-:S11]  /*04c0*/  UISETP.NE.U32.AND UP2, UPT, UR4, 0x1, UPT ;  /* 0x000000010400788c */ /* 0x000fd6000bf45070 */
.L_x_8:
[----:B------:R-:W3:Y:S01]  /*04d0*/  SHFL.IDX PT, R2, R181, RZ, 0x1f ;  /* 0x00001fffb5027589 */ /* 0x000ee200000e0000 */
[----:B------:R-:W-:-:S04]  /*04e0*/  UISETP.NE.AND UP1, UPT, UR8, 0x2, UPT ;  /* 0x000000020800788c */ /* 0x000fc8000bf25270 */
[----:B------:R-:W-:Y:S01]  /*04f0*/  USEL UR13, URZ, 0x1, UP1 ;  /* 0x00000001ff0d7887 */ /* 0x000fe20008800000 */
[----:B---3--:R-:W-:-:S13]  /*0500*/  ISETP.NE.AND P0, PT, R2, RZ, PT ;  /* 0x000000ff0200720c */ /* 0x008fda0003f05270 */
[----:B------:R-:W-:Y:S05]  /*0510*/  @P0 BRA `(.L_x_9) ;  /* 0x0000000000500947 */ /* 0x000fea0003800000 */
[----:B------:R-:W3:Y:S01]  /*0520*/  S2UR UR5, SR_CgaCtaId ;  /* 0x00000000000579c3 */ /* 0x000ee20000008800 */
[----:B------:R-:W-:Y:S01]  /*0530*/  UMOV UR6, 0x400 ;  /* 0x0000040000067882 */ /* 0x000fe20000000000 */
[----:B------:R-:W-:Y:S01]  /*0540*/  UMOV UR4, 0x1 ;  /* 0x0000000100047882 */ /* 0x000fe20000000000 */
[----:B------:R-:W-:Y:S01]  /*0550*/  ELECT P0, URZ, PT ;  /* 0x0000000000ff782f */ /* 0x000fe20003800000 */
[----:B---3--:R-:W-:Y:S02]  /*0560*/  ULEA UR5, UR5, UR6, 0x18 ;  /* 0x0000000605057291 */ /* 0x008fe4000f8ec0ff */
[----:B------:R-:W-:-:S04]  /*0570*/  UIADD3 UR6, UPT, UPT, -UR4, 0x100000, URZ ;  /* 0x0010000004067890 */ /* 0x000fc8000fffe1ff */
[----:B------:R-:W-:Y:S02]  /*0580*/  USHF.L.U32 UR7, UR6, 0xb, URZ ;  /* 0x0000000b06077899 */ /* 0x000fe400080006ff */
[----:B------:R-:W-:Y:S01]  /*0590*/  USHF.L.U32 UR6, UR6, 0x1, URZ ;  /* 0x0000000106067899 */ /* 0x000fe200080006ff */
[----:B------:R-:W3:Y:S11]  /*05a0*/  FENCE.VIEW.ASYNC.S ;  /* 0x00000000000073c6 */ /* 0x000ef60000000000 */
[----:B---3--:R3:W4:Y:S01]  /*05b0*/  SYNCS.EXCH.64 URZ, [UR5], UR6 ;  /* 0x0000000605ff75b2 */ /* 0x0087220008000100 */
[----:B------:R3:W1:Y:S01]  /*05c0*/  SYNCS.EXCH.64 URZ, [UR5+0x28], UR6 ;  /* 0x0000280605ff75b2 */ /* 0x0006620008000100 */
        /* <DEDUP_REMOVED lines=8> */
[----:B------:R-:W-:Y:S01]  /*0650*/  NOP ;  /* 0x0000000000007918 */ /* 0x000fe20000000000 */
.L_x_9:
[----:B------:R-:W2:Y:S01]  /*0660*/  SHFL.IDX PT, R2, R181, RZ, 0x1f ;  /* 0x00001fffb5027589 */ /* 0x000ea200000e0000 */
[----:B------:R-:W-:Y:S01]  /*0670*/  NOP ;  /* 0x0000000000007918 */ /* 0x000fe20000000000 */
[----:B--2---:R-:W-:-:S13]  /*0680*/  ISETP.NE.AND P0, PT, R2, 0x1, PT ;  /* 0x000000010200780c */ /* 0x004fda0003f05270 */
[----:B------:R-:W-:Y:S05]  /*0690*/  @P0 BRA `(.L_x_10) ;  /* 0x0000000000400947 */ /* 0x000fea0003800000 */
[----:B---3--:R-:W2:Y:S01]  /*06a0*/  S2UR UR6, SR_CgaCtaId ;  /* 0x00000000000679c3 */ /* 0x008ea20000008800 */
[----:B------:R-:W-:Y:S01]  /*06b0*/  UMOV UR7, 0x400 ;  /* 0x0000040000077882 */ /* 0x000fe20000000000 */
[----:B------:R-:W-:Y:S01]  /*06c0*/  UMOV UR5, 0x20 ;  /* 0x0000002000057882 */ /* 0x000fe20000000000 */
[----:B------:R-:W-:Y:S01]  /*06d0*/  UMOV UR4, 0x80 ;  /* 0x0000008000047882 */ /* 0x000fe20000000000 */
[----:B------:R-:W-:-:S04]  /*06e0*/  UIADD3 UR10, UPT, UPT, -UR5, 0x100000, URZ ;  /* 0x00100000050a7890 */ /* 0x000fc8000fffe1ff */
[----:B------:R-:W-:Y:S02]  /*06f0*/  USHF.L.U32 UR11, UR10, 0xb, URZ ;  /* 0x0000000b0a0b7899 */ /* 0x000fe400080006ff */
[----:B------:R-:W-:Y:S02]  /*0700*/  USHF.L.U32 UR10, UR10, 0x1, URZ ;  /* 0x000000010a0a7899 */ /* 0x000fe400080006ff */
[----:B------:R-:W-:-:S04]  /*0710*/  UIADD3 UR4, UPT, UPT, -UR4, 0x100000, URZ ;  /* 0x0010000004047890 */ /* 0x000fc8000fffe1ff */
[----:B------:R-:W-:Y:S02]  /*0720*/  USHF.L.U32 UR5, UR4, 0xb, URZ ;  /* 0x0000000b04057899 */ /* 0x000fe400080006ff */
[----:B------:R-:W-:Y:S01]  /*0730*/  USHF.L.U32 UR4, UR4, 0x1, URZ ;  /* 0x0000000104047899 */ /* 0x000fe200080006ff */
[----:B------:R-:W-:Y:S01]  /*0740*/  ELECT P0, URZ, PT ;  /* 0x0000000000ff782f */ /* 0x000fe20003800000 */
[----:B--2---:R-:W-:Y:S01]  /*0750*/  ULEA UR6, UR6, UR7, 0x18 ;  /* 0x0000000706067291 */ /* 0x004fe2000f8ec0ff */
[----:B------:R-:W2:Y:S11]  /*0760*/  FENCE.VIEW.ASYNC.S ;  /* 0x00000000000073c6 */ /* 0x000eb60000000000 */
[----:B--2---:R2:W3:Y:S01]  /*0770*/  SYNCS.EXCH.64 URZ, [UR6+0x50], UR10 ;  /* 0x0000500a06ff75b2 */ /* 0x0044e20008000100 */
[----:B------:R2:W1:Y:S01]  /*0780*/  SYNCS.EXCH.64 URZ, [UR6+0x58], UR4 ;  /* 0x0000580406ff75b2 */ /* 0x0004620008000100 */
[----:B------:R-:W-:Y:S01]  /*0790*/  NOP ;  /* 0x0000000000007918 */ /* 0x000fe20000000000 */
.L_x_10:
[----:B------:R-:W4:Y:S01]  /*07a0*/  SHFL.IDX PT, R2, R181, RZ, 0x1f ;  /* 0x00001fffb5027589 */ /* 0x000f2200000e0000 */
[----:B------:R-:W-:Y:S01]  /*07b0*/  NOP ;  /* 0x0000000000007918 */ /* 0x000fe20000000000 */
[----:B----4-:R-:W-:-:S13]  /*07c0*/  ISETP.NE.AND P0, PT, R2, 0x3, PT ;  /* 0x000000030200780c */ /* 0x010fda0003f05270 */
[----:B------:R-:W-:Y:S05]  /*07d0*/  @P0 BRA `(.L_x_11) ;  /* 0x0000000000300947 */ /* 0x000fea0003800000 */
[----:B--23--:R-:W2:Y:S01]  /*07e0*/  S2UR UR5, SR_CgaCtaId ;  /* 0x00000000000579c3 */ /* 0x00cea20000008800 */
[----:B------:R-:W-:Y:S01]  /*07f0*/  UMOV UR6, 0x400 ;  /* 0x0000040000067882 */ /* 0x000fe20000000000 */
[----:B------:R-:W-:Y:S01]  /*0800*/  UMOV UR4, 0x20 ;  /* 0x0000002000047882 */ /* 0x000fe20000000000 */
[----:B------:R-:W-:Y:S01]  /*0810*/  ELECT P0, URZ, PT ;  /* 0x0000000000ff782f */ /* 0x000fe20003800000 */
[----:B--2---:R-:W-:Y:S02]  /*0820*/  ULEA UR5, UR5, UR6, 0x18 ;  /* 0x0000000605057291 */ /* 0x004fe4000f8ec0ff */
[----:B------:R-:W-:-:S04]  /*0830*/  UIADD3 UR6, UPT, UPT, -UR4, 0x100000, URZ ;  /* 0x0010000004067890 */ /* 0x000fc8000fffe1ff */
[----:B------:R-:W-:Y:S02]  /*0840*/  USHF.L.U32 UR7, UR6, 0xb, URZ ;  /* 0x0000000b06077899 */ /* 0x000fe400080006ff */
[----:B------:R-:W-:Y:S01]  /*0850*/  USHF.L.U32 UR6, UR6, 0x1, URZ ;  /* 0x0000000106067899 */ /* 0x000fe200080006ff */
[----:B------:R-:W2:Y:S11]  /*0860*/  FENCE.VIEW.ASYNC.S ;  /* 0x00000000000073c6 */ /* 0x000eb60000000000 */
[----:B--2---:R4:W2:Y:S01]  /*0870*/  SYNCS.EXCH.64 URZ, [UR5+0x60], UR6 ;  /* 0x0000600605ff75b2 */ /* 0x0048a20008000100 */
[----:B------:R4:W3:Y:S02]  /*0880*/  SYNCS.EXCH.64 URZ, [UR5+0x68], UR6 ;  /* 0x0000680605ff75b2 */ /* 0x0008e40008000100 */
[----:B----4-:R-:W-:Y:S01]  /*0890*/  NOP ;  /* 0x0000000000007918 */ /* 0x010fe20000000000 */
.L_x_11:
[----:B------:R-:W4:Y:S01]  /*08a0*/  SHFL.IDX PT, R2, R181, RZ, 0x1f ;  /* 0x00001fffb5027589 */ /* 0x000f2200000e0000 */
[----:B------:R-:W-:Y:S01]  /*08b0*/  NOP ;  /* 0x0000000000007918 */ /* 0x000fe20000000000 */
[----:B----4-:R-:W-:-:S13]  /*08c0*/  ISETP.NE.AND P0, PT, R2, 0x4, PT ;  /* 0x000000040200780c */ /* 0x010fda0003f05270 */
[----:B------:R-:W-:Y:S05]  /*08d0*/  @P0 BRA `(.L_x_12) ;  /* 0x00000000004c0947 */ /* 0x000fea0003800000 */
[----:B--23--:R-:W2:Y:S01]  /*08e0*/  S2UR UR5, SR_CgaCtaId ;  /* 0x00000000000579c3 */ /* 0x00cea20000008800 */
[----:B------:R-:W-:Y:S01]  /*08f0*/  UMOV UR7, 0x100 ;  /* 0x0000010000077882 */ /* 0x000fe20000000000 */
[----:B------:R-:W-:Y:S01]  /*0900*/  UMOV UR6, 0x400 ;  /* 0x0000040000067882 */ /* 0x000fe20000000000 */
[----:B------:R-:W-:Y:S01]  /*0910*/  USEL UR7, UR7, 0xe0, UP2 ;  /* 0x000000e007077887 */ /* 0x000fe20009000000 */
[----:B------:R-:W-:Y:S01]  /*0920*/  UMOV UR4, 0x1 ;  /* 0x0000000100047882 */ /* 0x000fe20000000000 */
[----:B------:R-:W-:Y:S01]  /*0930*/  ELECT P0, URZ, PT ;  /* 0x0000000000ff782f */ /* 0x000fe20003800000 */
[----:B------:R-:W-:-:S04]  /*0940*/  UIADD3 UR10, UPT, UPT, -UR4, 0x100000, URZ ;  /* 0x00100000040a7890 */ /* 0x000fc8000fffe1ff */
[----:B------:R-:W-:Y:S02]  /*0950*/  USHF.L.U32 UR11, UR10, 0xb, URZ ;  /* 0x0000000b0a0b7899 */ /* 0x000fe400080006ff */
[----:B------:R-:W-:Y:S02]  /*0960*/  USHF.L.U32 UR10, UR10, 0x1, URZ ;  /* 0x000000010a0a7899 */ /* 0x000fe400080006ff */
[----:B--2---:R-:W-:Y:S02]  /*0970*/  ULEA UR5, UR5, UR6, 0x18 ;  /* 0x0000000605057291 */ /* 0x004fe4000f8ec0ff */
[----:B------:R-:W-:-:S04]  /*0980*/  UIADD3 UR6, UPT, UPT, -UR7, 0x100000, URZ ;  /* 0x0010000007067890 */ /* 0x000fc8000fffe1ff */
[----:B------:R-:W-:Y:S02]  /*0990*/  USHF.L.U32 UR7, UR6, 0xb, URZ ;  /* 0x0000000b06077899 */ /* 0x000fe400080006ff */
[----:B------:R-:W-:Y:S01]  /*09a0*/  USHF.L.U32 UR6, UR6, 0x1, URZ ;  /* 0x0000000106067899 */ /* 0x000fe200080006ff */
[----:B------:R-:W2:Y:S03]  /*09b0*/  FENCE.VIEW.ASYNC.S ;  /* 0x00000000000073c6 */ /* 0x000ea60000000000 */
[----:B--2---:R4:W2:Y:S08]  /*09c0*/  SYNCS.EXCH.64 URZ, [UR5+0x70], UR10 ;  /* 0x0000700a05ff75b2 */ /* 0x0048b00008000100 */
[----:B------:R4:W3:Y:S01]  /*09d0*/  SYNCS.EXCH.64 URZ, [UR5+0x80], UR6 ;  /* 0x0000800605ff75b2 */ /* 0x0008e20008000100 */
[----:B------:R4:W1:Y:S01]  /*09e0*/  SYNCS.EXCH.64 URZ, [UR5+0x78], UR10 ;  /* 0x0000780a05ff75b2 */ /* 0x0008620008000100 */
[----:B------:R4:W1:Y:S02]  /*09f0*/  SYNCS.EXCH.64 URZ, [UR5+0x88], UR6 ;  /* 0x0000880605ff75b2 */ /* 0x0008640008000100 */
[----:B----4-:R-:W-:Y:S01]  /*0a00*/  NOP ;  /* 0x0000000000007918 */ /* 0x010fe20000000000 */
.L_x_12:
[----:B------:R-:W4:Y:S01]  /*0a10*/  SHFL.IDX PT, R2, R181, RZ, 0x1f ;  /* 0x00001fffb5027589 */ /* 0x000f2200000e0000 */
[----:B------:R-:W-:Y:S01]  /*0a20*/  NOP ;  /* 0x0000000000007918 */ /* 0x000fe20000000000 */
[----:B----4-:R-:W-:-:S13]  /*0a30*/  ISETP.NE.AND P0, PT, R2, 0x5, PT ;  /* 0x000000050200780c */ /* 0x010fda0003f05270 */
[----:B------:R-:W-:Y:S05]  /*0a40*/  @P0 BRA `(.L_x_13) ;  /* 0x0000000000580947 */ /* 0x000fea0003800000 */
[----:B--23--:R-:W2:Y:S01]  /*0a50*/  S2UR UR6, SR_CgaCtaId ;  /* 0x00000000000679c3 */ /* 0x00cea20000008800 */
        /* <DEDUP_REMOVED lines=12> */
[----:B--2---:R4:W2:Y:S01]  /*0b20*/  SYNCS.EXCH.64 URZ, [UR6+0x90], UR10 ;  /* 0x0000900a06ff75b2 */ /* 0x0048a20008000100 */
[----:B------:R4:W3:Y:S01]  /*0b30*/  SYNCS.EXCH.64 URZ, [UR6+0xb0], UR4 ;  /* 0x0000b00406ff75b2 */ /* 0x0008e20008000100 */
[----:B------:R4:W1:Y:S01]  /*0b40*/  SYNCS.EXCH.64 URZ, [UR6+0x98], UR10 ;  /* 0x0000980a06ff75b2 */ /* 0x0008620008000100 */
[----:B------:R4:W1:Y:S01]  /*0b50*/  SYNCS.EXCH.64 URZ, [UR6+0xb8], UR4 ;  /* 0x0000b80406ff75b2 */ /* 0x0008620008000100 */
[----:B------:R4:W1:Y:S01]  /*0b60*/  SYNCS.EXCH.64 URZ, [UR6+0xa0], UR10 ;  /* 0x0000a00a06ff75b2 */ /* 0x0008620008000100 */
[----:B------:R4:W1:Y:S01]  /*0b70*/  SYNCS.EXCH.64 URZ, [UR6+0xc0], UR4 ;  /* 0x0000c00406ff75b2 */ /* 0x0008620008000100 */
[----:B------:R4:W1:Y:S01]  /*0b80*/  SYNCS.EXCH.64 URZ, [UR6+0xa8], UR10 ;  /* 0x0000a80a06ff75b2 */ /* 0x0008620008000100 */
[----:B------:R4:W1:Y:S02]  /*0b90*/  SYNCS.EXCH.64 URZ, [UR6+0xc8], UR4 ;  /* 0x0000c80406ff75b2 */ /* 0x0008640008000100 */
[----:B----4-:R-:W-:Y:S01]  /*0ba0*/  NOP ;  /* 0x0000000000007918 */ /* 0x010fe20000000000 */
.L_x_13:
        /* <DEDUP_REMOVED lines=14> */
[----:B------:R4:W3:Y:S01]  /*0c90*/  SYNCS.EXCH.64 URZ, [UR5+0xe0], UR6 ;  /* 0x0000e00605ff75b2 */ /* 0x0008e20008000100 */
[----:B------:R4:W1:Y:S01]  /*0ca0*/  SYNCS.EXCH.64 URZ, [UR5+0xd8], UR6 ;  /* 0x0000d80605ff75b2 */ /* 0x0008620008000100 */
[----:B------:R4:W1:Y:S02]  /*0cb0*/  SYNCS.EXCH.64 URZ, [UR5+0xe8], UR6 ;  /* 0x0000e80605ff75b2 */ /* 0x0008640008000100 */
[----:B----4-:R-:W-:Y:S01]  /*0cc0*/  NOP ;  /* 0x0000000000007918 */ /* 0x010fe20000000000 */
.L_x_14:
[----:B--23--:R-:W2:Y:S01]  /*0cd0*/  S2UR UR5, SR_CTAID.X ;  /* 0x00000000000579c3 */ /* 0x00cea20000002500 */
[----:B------:R-:W-:-:S05]  /*0ce0*/  CS2R.32 R167, SR_CgaSize ;  /* 0x0000000000a77805 */ /* 0x000fca0000008a00 */
[----:B------:R-:W-:-:S05]  /*0cf0*/  IMAD R167, R167, -0xa0, RZ ;  /* 0xffffff60a7a77824 */ /* 0x000fca00078e02ff */
[----:B------:R-:W-:-:S14]  /*0d00*/  R2UR UR7, R167 ;  /* 0x00000000a70772ca */ /* 0x000fdc00000e0000 */
[----:B------:R-:W3:Y:S01]  /*0d10*/  LDCU UR7, c[0x0][UR7+0x2b0] ;  /* 0x00005600070777ac */ /* 0x000ee20008000800 */
[----:B------:R-:W-:Y:S01]  /*0d20*/  NOP ;  /* 0x0000000000007918 */ /* 0x000fe20000000000 */
[----:B------:R-:W-:-:S05]  /*0d30*/  CS2R.32 R167, SR_CgaSize ;  /* 0x0000000000a77805 */ /* 0x000fca0000008a00 */
[----:B------:R-:W-:-:S05]  /*0d40*/  IMAD R167, R167, -0xa0, RZ ;  /* 0xffffff60a7a77824 */ /* 0x000fca00078e02ff */
[----:B------:R-:W-:-:S14]  /*0d50*/  R2UR UR6, R167 ;  /* 0x00000000a70672ca */ /* 0x000fdc00000e0000 */
[----:B------:R-:W4:Y:S01]  /*0d60*/  LDCU UR6, c[0x0][UR6+0x2b4] ;  /* 0x00005680060677ac */ /* 0x000f220008000800 */
[----:B------:R-:W1:Y:S08]  /*0d70*/  S2UR UR4, SR_CTAID.Y ;  /* 0x00000000000479c3 */ /* 0x000e700000002600 */
[----:B------:R-:W4:Y:S01]  /*0d80*/  LDC R9, c[0x0][0xb24] ;  /* 0x0002c900ff097b82 */ /* 0x000f220000000800 */
[----:B--2---:R-:W-:-:S02]  /*0d90*/  I2FP.F32.U32 R4, UR5 ;  /* 0x0000000500047c45 */ /* 0x004fc40008201000 */
[----:B------:R-:W-:-:S05]  /*0da0*/  CS2R.32 R5, SR_CgaSize ;  /* 0x0000000000057805 */ /* 0x000fca0000008a00 */
[----:B------:R-:W-:-:S06]  /*0db0*/  IMAD R5, R5, -0xa0, RZ ;  /* 0xffffff6005057824 */ /* 0x000fcc00078e02ff */
[----:B------:R-:W2:Y:S01]  /*0dc0*/  LDC R5, c[0x0][R5+0x2a0] ;  /* 0x0000a80005057b82 */ /* 0x000ea20000000800 */
[----:B------:R-:W-:Y:S01]  /*0dd0*/  MOV R167, UR5 ;  /* 0x0000000500a77c02 */ /* 0x000fe20008000f00 */
[----:B---3--:R-:W-:Y:S01]  /*0de0*/  FMUL R4, R4, UR7 ;  /* 0x0000000704047c20 */ /* 0x008fe20008400000 */
[----:B-1----:R-:W-:Y:S02]  /*0df0*/  I2FP.F32.U32 R2, UR4 ;  /* 0x0000000400027c45 */ /* 0x002fe40008201000 */
[----:B------:R-:W-:-:S05]  /*0e00*/  CS2R.32 R3, SR_CgaSize ;  /* 0x0000000000037805 */ /* 0x000fca0000008a00 */
[----:B------:R-:W-:-:S06]  /*0e10*/  IMAD R3, R3, -0xa0, RZ ;  /* 0xffffff6003037824 */ /* 0x000fcc00078e02ff */
[----:B------:R-:W1:Y:S01]  /*0e20*/  LDC R3, c[0x0][R3+0x2a4] ;  /* 0x0000a90003037b82 */ /* 0x000e620000000800 */
[----:B------:R-:W3:Y:S01]  /*0e30*/  F2I.U32.TRUNC.NTZ R166, R4 ;  /* 0x0000000400a67305 */ /* 0x000ee2000020f000 */
[----:B------:R-:W-:Y:S01]  /*0e40*/  MOV R165, UR4 ;  /* 0x0000000400a57c02 */ /* 0x000fe20008000f00 */
[----:B----4-:R-:W-:-:S05]  /*0e50*/  FMUL R2, R2, UR6 ;  /* 0x0000000602027c20 */ /* 0x010fca0008400000 */
[----:B------:R-:W-:Y:S01]  /*0e60*/  BAR.SYNC.DEFER_BLOCKING 0x0 ;  /* 0x0000000000007b1d */ /* 0x000fe20000010000 */
[----:B------:R-:W-:-:S05]  /*0e70*/  ISETP.GE.AND P0, PT, R9, 0x1, PT ;  /* 0x000000010900780c */ /* 0x000fca0003f06270 */
[----:B------:R-:W4:Y:S02]  /*0e80*/  F2I.U32.TRUNC.NTZ R164, R2 ;  /* 0x0000000200a47305 */ /* 0x000f24000020f000 */
[----:B------:R-:W1:Y:S01]  /*0e90*/  S2UR UR36, SR_CTAID.Z ;  /* 0x00000000002479c3 */ /* 0x000e620000002700 */
[----:B---3--:R-:W-:-:S05]  /*0ea0*/  IADD3 R166, PT, PT, -R166, RZ, RZ ;  /* 0x000000ffa6a67210 */ /* 0x008fca0007ffe1ff */
[----:B--2---:R-:W-:Y:S01]  /*0eb0*/  IMAD R166, R5, R166, UR5 ;  /* 0x0000000505a67e24 */ /* 0x004fe2000f8e02a6 */
[----:B----4-:R-:W-:-:S05]  /*0ec0*/  IADD3 R164, PT, PT, -R164, RZ, RZ ;  /* 0x000000ffa4a47210 */ /* 0x010fca0007ffe1ff */
[----:B-1----:R-:W-:Y:S01]  /*0ed0*/  IMAD R164, R3, R164, UR4 ;  /* 0x0000000403a47e24 */ /* 0x002fe2000f8e02a4 */
[----:B------:R-:W-:Y:S06]  /*0ee0*/  @!P0 BRA `(.L_x_15) ;  /* 0x0000000000b88947 */ /* 0x000fec0003800000 */
[----:B------:R-:W1:Y:S01]  /*0ef0*/  LDC.64 R4, c[0x0][0xb18] ;  /* 0x0002c600ff047b82 */ /* 0x000e620000000a00 */
[----:B------:R-:W-:-:S07]  /*0f00*/  ISETP.NE.AND P0, PT, R9, 0x1, PT ;  /* 0x000000010900780c */ /* 0x000fce0003f05270 */
[----:B------:R-:W2:Y:S08]  /*0f10*/  LDC R10, c[0x0][0xb0c] ;  /* 0x0002c300ff0a7b82 */ /* 0x000eb00000000800 */
[----:B------:R-:W3:Y:S08]  /*0f20*/  LDC R11, c[0x0][0x370] ;  /* 0x0000dc00ff0b7b82 */ /* 0x000ef00000000800 */
[----:B------:R-:W4:Y:S01]  /*0f30*/  LDC R12, c[0x0][0x374] ;  /* 0x0000dd00ff0c7b82 */ /* 0x000f220000000800 */
[----:B-1----:R-:W-:-:S07]  /*0f40*/  ISETP.NE.AND P1, PT, R4, 0x1, PT ;  /* 0x000000010400780c */ /* 0x002fce0003f25270 */
[----:B------:R-:W3:Y:S01]  /*0f50*/  LDC.64 R6, c[0x0][0xb10] ;  /* 0x0002c400ff067b82 */ /* 0x000ee20000000a00 */
[----:B--2---:R-:W-:-:S07]  /*0f60*/  ISETP.NE.AND P2, PT, R10, 0x1, PT ;  /* 0x000000010a00780c */ /* 0x004fce0003f45270 */
[----:B------:R-:W1:Y:S08]  /*0f70*/  LDC R8, c[0x0][0xb20] ;  /* 0x0002c800ff087b82 */ /* 0x000e700000000800 */
[----:B------:R-:W2:Y:S01]  /*0f80*/  LDC.64 R2, c[0x0][0xb28] ;  /* 0x0002ca00ff027b82 */ /* 0x000ea20000000a00 */
[----:B----4-:R-:W-:-:S04]  /*0f90*/  IMAD.HI.U32 R13, R12, R5, RZ ;  /* 0x000000050c0d7227 */ /* 0x010fc800078e00ff */
[----:B------:R-:W-:-:S04]  /*0fa0*/  IMAD.HI.U32 R5, R165, R5, RZ ;  /* 0x00000005a5057227 */ /* 0x000fc800078e00ff */
[----:B---3--:R-:W-:-:S04]  /*0fb0*/  IMAD.HI.U32 R14, R11, R6, RZ ;  /* 0x000000060b0e7227 */ /* 0x008fc800078e00ff */
[----:B------:R-:W-:Y:S01]  /*0fc0*/  IMAD.HI.U32 R16, R167, R6, RZ ;  /* 0x00000006a7107227 */ /* 0x000fe200078e00ff */
[-C--:B------:R-:W-:Y:S02]  /*0fd0*/  @P2 SHF.R.U32.HI R11, RZ, R7.reuse, R14 ;  /* 0x00000007ff0b2219 */ /* 0x080fe4000001160e */
[-C--:B-1----:R-:W-:Y:S02]  /*0fe0*/  @P1 SHF.R.U32.HI R12, RZ, R8.reuse, R13 ;  /* 0x00000008ff0c1219 */ /* 0x082fe4000001160d */
[----:B------:R-:W-:Y:S02]  /*0ff0*/  SHF.R.U32.HI R8, RZ, R8, R5 ;  /* 0x00000008ff087219 */ /* 0x000fe40000011605 */
[----:B------:R-:W-:Y:S02]  /*1000*/  SHF.R.U32.HI R16, RZ, R7, R16 ;  /* 0x00000007ff107219 */ /* 0x000fe40000011610 */
[----:B------:R-:W-:Y:S01]  /*1010*/  SEL R5, R165, R8, !P1 ;  /* 0x00000008a5057207 */ /* 0x000fe20004800000 */
[----:B--2---:R-:W-:Y:S01]  /*1020*/  IMAD.HI.U32 R14, R12, R2, RZ ;  /* 0x000000020c0e7227 */ /* 0x004fe200078e00ff */
[----:B------:R-:W-:-:S03]  /*1030*/  SEL R7, R167, R16, !P2 ;  /* 0x00000010a7077207 */ /* 0x000fc60005000000 */
[----:B------:R-:W-:Y:S01]  /*1040*/  IMAD.HI.U32 R6, R11, R2, RZ ;  /* 0x000000020b067227 */ /* 0x000fe200078e00ff */
[----:B------:R-:W-:-:S04]  /*1050*/  @P0 SHF.R.U32.HI R12, RZ, R3, R14 ;  /* 0x00000003ff0c0219 */ /* 0x000fc8000001160e */
[----:B------:R-:W-:Y:S01]  /*1060*/  @P0 SHF.R.U32.HI R11, RZ, R3, R6 ;  /* 0x00000003ff0b0219 */ /* 0x000fe20000011606 */
[----:B------:R-:W-:-:S04]  /*1070*/  IMAD R12, R12, R9, RZ ;  /* 0x000000090c0c7224 */ /* 0x000fc800078e02ff */
[----:B------:R-:W-:Y:S01]  /*1080*/  IMAD R6, R11, R9, RZ ;  /* 0x000000090b067224 */ /* 0x000fe200078e02ff */
[----:B------:R-:W-:-:S04]  /*1090*/  ISETP.GE.AND P1, PT, R5, R12, PT ;  /* 0x0000000c0500720c */ /* 0x000fc80003f26270 */
[----:B------:R-:W-:Y:S01]  /*10a0*/  ISETP.GE.OR P1, PT, R7, R6, P1 ;  /* 0x000000060700720c */ /* 0x000fe20000f26670 */
[----:B------:R-:W-:-:S05]  /*10b0*/  IMAD.HI.U32 R6, R5, R2, RZ ;  /* 0x0000000205067227 */ /* 0x000fca00078e00ff */
[----:B------:R-:W-:-:S04]  /*10c0*/  SHF.R.U32.HI R6, RZ, R3, R6 ;  /* 0x00000003ff067219 */ /* 0x000fc80000011606 */
[----:B------:R-:W-:-:S03]  /*10d0*/  SEL R6, R5, R6, !P0 ;  /* 0x0000000605067207 */ /* 0x000fc60004000000 */
[----:B------:R-:W-:Y:S01]  /*10e0*/  @!P1 IMAD.HI.U32 R8, R7, R2, RZ ;  /* 0x0000000207089227 */ /* 0x000fe200078e00ff */
[----:B------:R-:W-:-:S04]  /*10f0*/  IADD3 R2, PT, PT, -R6, RZ, RZ ;  /* 0x000000ff06027210 */ /* 0x000fc80007ffe1ff */
[----:B------:R-:W-:Y:S01]  /*1100*/  @!P1 SHF.R.U32.HI R8, RZ, R3, R8 ;  /* 0x00000003ff089219 */ /* 0x000fe20000011608 */
[----:B------:R-:W-:-:S03]  /*1110*/  IMAD R2, R9, R2, R5 ;  /* 0x0000000209027224 */ /* 0x000fc600078e0205 */
[----:B------:R-:W-:Y:S02]  /*1120*/  @!P1 SEL R3, R7, R8, !P0 ;  /* 0x0000000807039207 */ /* 0x000fe40004000000 */
[----:B------:R-:W-:-:S03]  /*1130*/  IADD3 R8, PT, PT, -R5, RZ, RZ ;  /* 0x000000ff05087210 */ /* 0x000fc60007ffe1ff */
[--C-:B------:R-:W-:Y:S02]  /*1140*/  @!P1 IMAD.IADD R6, R6, 0x1, -R3.reuse ;  /* 0x0000000106069824 */ /* 0x100fe400078e0a03 */
[----:B------:R-:W-:Y:S01]  /*1150*/  @!P1 IMAD R3, R2, R11, R3 ;  /* 0x0000000b02039224 */ /* 0x000fe200078e0203 */
[----:B------:R-:W-:Y:S01]  /*1160*/  IADD3 R2, PT, PT, -R7, RZ, RZ ;  /* 0x000000ff07027210 */ /* 0x000fe20007ffe1ff */
[----:B------:R-:W-:Y:S02]  /*1170*/  @!P1 IMAD R5, R6, R9, R7 ;  /* 0x0000000906059224 */ /* 0x000fe400078e0207 */
[----:B------:R-:W-:Y:S02]  /*1180*/  IMAD R8, R4, R8, R165 ;  /* 0x0000000804087224 */ /* 0x000fe400078e02a5 */
[----:B------:R-:W-:Y:S02]  /*1190*/  @!P1 IMAD.MOV.U32 R7, RZ, RZ, R3 ;  /* 0x000000ffff079224 */ /* 0x000fe400078e0003 */
[----:B------:R-:W-:-:S02]  /*11a0*/  IMAD R2, R10, R2, R167 ;  /* 0x000000020a027224 */ /* 0x000fc400078e02a7 */
[----:B------:R-:W-:Y:S02]  /*11b0*/  IMAD R165, R5, R4, R8 ;  /* 0x0000000405a57224 */ /* 0x000fe400078e0208 */
[----:B------:R-:W-:Y:S02]  /*11c0*/  IMAD R167, R7, R10, R2 ;  /* 0x0000000a07a77224 */ /* 0x000fe400078e0202 */
.L_x_15:
[----:B------:R-:W1:Y:S01]  /*11d0*/  LDCU UR4, c[0x0][0xb30] ;  /* 0x00016600ff0477ac */ /* 0x000e620008000800 */
[----:B------:R-:W2:Y:S08]  /*11e0*/  S2UR UR37, SR_CgaCtaId ;  /* 0x00000000002579c3 */ /* 0x000eb00000008800 */
[----:B------:R-:W3:Y:S01]  /*11f0*/  LDC R72, c[0x0][0xb24] ;  /* 0x0002c900ff487b82 */ /* 0x000ee20000000800 */
[----:B-1----:R-:W-:-:S09]  /*1200*/  UISETP.NE.AND UP1, UPT, UR4, 0x1, UPT ;  /* 0x000000010400788c */ /* 0x002fd2000bf25270 */
[----:B--2---:R-:W-:Y:S05]  /*1210*/  BRA.U UP1, `(.L_x_16) ;  /* 0x0000000101407547 */ /* 0x004fea000b800000 */
[----:B------:R-:W1:Y:S08]  /*1220*/  LDC.64 R4, c[0x0][0xb10] ;  /* 0x0002c400ff047b82 */ /* 0x000e700000000a00 */
[----:B------:R-:W2:Y:S08]  /*1230*/  LDC.64 R2, c[0x0][0xb18] ;  /* 0x0002c600ff027b82 */ /* 0x000eb00000000a00 */
[----:B------:R-:W4:Y:S08]  /*1240*/  LDC R6, c[0x0][0xb20] ;  /* 0x0002c800ff067b82 */ /* 0x000f300000000800 */
[----:B------:R-:W3:Y:S01]  /*1250*/  LDC R8, c[0x0][0xb0c] ;  /* 0x0002c300ff087b82 */ /* 0x000ee20000000800 */
[----:B-1----:R-:W-:-:S05]  /*1260*/  IMAD.HI.U32 R4, R167, R4, RZ ;  /* 0x00000004a7047227 */ /* 0x002fca00078e00ff */
[----:B------:R-:W-:Y:S01]  /*1270*/  SHF.R.U32.HI R4, RZ, R5, R4 ;  /* 0x00000005ff047219 */ /* 0x000fe20000011604 */
[----:B--2---:R-:W-:Y:S01]  /*1280*/  IMAD.HI.U32 R3, R165, R3, RZ ;  /* 0x00000003a5037227 */ /* 0x004fe200078e00ff */
[----:B------:R-:W-:-:S04]  /*1290*/  ISETP.NE.AND P0, PT, R2, 0x1, PT ;  /* 0x000000010200780c */ /* 0x000fc80003f05270 */
[----:B----4-:R-:W-:-:S04]  /*12a0*/  SHF.R.U32.HI R6, RZ, R6, R3 ;  /* 0x00000006ff067219 */ /* 0x010fc80000011603 */
[----:B------:R-:W-:Y:S02]  /*12b0*/  SEL R3, R165, R6, !P0 ;  /* 0x00000006a5037207 */ /* 0x000fe40004000000 */
[----:B---3--:R-:W-:-:S04]  /*12c0*/  ISETP.NE.AND P1, PT, R8, 0x1, PT ;  /* 0x000000010800780c */ /* 0x008fc80003f25270 */
[----:B------:R-:W-:-:S05]  /*12d0*/  SEL R4, R167, R4, !P1 ;  /* 0x00000004a7047207 */ /* 0x000fca0004800000 */
[----:B------:R-:W-:Y:S02]  /*12e0*/  IMAD.IADD R5, R3, 0x1, -R4 ;  /* 0x0000000103057824 */ /* 0x000fe400078e0a04 */
[----:B------:R-:W-:Y:S02]  /*12f0*/  IMAD.IADD R3, R4, 0x1, -R3 ;  /* 0x0000000104037824 */ /* 0x000fe400078e0a03 */
[----:B------:R-:W-:Y:S02]  /*1300*/  IMAD R167, R5, R8, R167 ;  /* 0x0000000805a77224 */ /* 0x000fe400078e02a7 */
[----:B------:R-:W-:-:S07]  /*1310*/  IMAD R165, R3, R2, R165 ;  /* 0x0000000203a57224 */ /* 0x000fce00078e02a5 */
.L_x_16:
[----:B------:R-:W-:Y:S01]  /*1320*/  BAR.SYNC.DEFER_BLOCKING 0x0 ;  /* 0x0000000000007b1d */ /* 0x000fe20000010000 */
[----:B------:R-:W-:Y:S01]  /*1330*/  UISETP.NE.AND UP1, UPT, UR8, 0x2, UPT ;  /* 0x000000020800788c */ /* 0x000fe2000bf25270 */
[----:B------:R-:W-:Y:S02]  /*1340*/  ISETP.NE.OR P5, PT, R0, 0x2, !P5 ;  /* 0x000000020000780c */ /* 0x000fe40006fa5670 */
[----:B------:R-:W-:-:S06]  /*1350*/  LOP3.LUT R2, R176, 0x1f, RZ, 0xc0, !PT ;  /* 0x0000001fb0027812 */ /* 0x000fcc00078ec0ff */
[----:B------:R-:W-:Y:S05]  /*1360*/  BRA.U UP1, `(.L_x_17) ;  /* 0x0000001101847547 */ /* 0x000fea000b800000 */
[----:B------:R-:W1:Y:S01]  /*1370*/  LDCU UR13, c[0x0][0x38c] ;  /* 0x00007180ff0d77ac */ /* 0x000e620008000800 */
[----:B------:R-:W2:Y:S01]  /*1380*/  LDC R9, c[0x0][0x370] ;  /* 0x0000dc00ff097b82 */ /* 0x000ea20000000800 */
[----:B------:R-:W-:Y:S01]  /*1390*/  PLOP3.LUT P1, PT, PT, PT, UP2, 0x80, 0x8 ;  /* 0x000000000008781c */ /* 0x000fe20003f2f028 */
[----:B------:R-:W-:Y:S01]  /*13a0*/  HFMA2 R12, -RZ, RZ, 0, 0 ;  /* 0x00000000ff0c7431 */ /* 0x000fe200000001ff */
[----:B------:R-:W-:Y:S01]  /*13b0*/  ISETP.EQ.OR P4, PT, R2, RZ, P5 ;  /* 0x000000ff0200720c */ /* 0x000fe20002f82670 */
[----:B------:R-:W-:Y:S01]  /*13c0*/  IMAD.MOV.U32 R15, RZ, RZ, 0x1 ;  /* 0x00000001ff0f7424 */ /* 0x000fe200078e00ff */
[----:B------:R-:W-:Y:S01]  /*13d0*/  PLOP3.LUT P1, PT, P1, PT, PT, 0x8, 0x80 ;  /* 0x000000000080781c */ /* 0x000fe20000f2e170 */
[----:B------:R-:W-:Y:S01]  /*13e0*/  IMAD.MOV.U32 R14, RZ, RZ, RZ ;  /* 0x000000ffff0e7224 */ /* 0x000fe200078e00ff */
[----:B------:R-:W-:Y:S01]  /*13f0*/  MOV R8, 0x1 ;  /* 0x0000000100087802 */ /* 0x000fe20000000f00 */
[----:B------:R-:W4:Y:S01]  /*1400*/  LDC R0, c[0x0][0x374] ;  /* 0x0000dd00ff007b82 */ /* 0x000f220000000800 */
[----:B------:R-:W-:Y:S01]  /*1410*/  IMAD.MOV.U32 R10, RZ, RZ, RZ ;  /* 0x000000ffff0a7224 */ /* 0x000fe200078e00ff */
[----:B------:R-:W2:Y:S01]  /*1420*/  LDCU.64 UR22, c[0x0][0x348] ;  /* 0x00006900ff1677ac */ /* 0x000ea20008000a00 */
[----:B------:R-:W-:Y:S01]  /*1430*/  UMOV UR6, URZ ;  /* 0x000000ff00067c82 */ /* 0x000fe20008000000 */
[----:B-1----:R-:W-:-:S04]  /*1440*/  UIADD3 UR5, UPT, UPT, UR13, 0x3f, URZ ;  /* 0x0000003f0d057890 */ /* 0x002fc8000fffe0ff */
[----:B------:R-:W-:-:S04]  /*1450*/  USHF.R.S32.HI UR4, URZ, 0x1f, UR5 ;  /* 0x0000001fff047899 */ /* 0x000fc80008011405 */
[----:B------:R-:W-:-:S04]  /*1460*/  ULEA.HI UR4, UR4, UR5, URZ, 0x6 ;  /* 0x0000000504047291 */ /* 0x000fc8000f8f30ff */
[----:B------:R-:W-:Y:S02]  /*1470*/  USHF.R.S32.HI UR15, URZ, 0x6, UR4 ;  /* 0x00000006ff0f7899 */ /* 0x000fe40008011404 */
[----:B------:R-:W-:Y:S02]  /*1480*/  UIADD3 UR4, UPT, UPT, UR13, -0x1, URZ ;  /* 0xffffffff0d047890 */ /* 0x000fe4000fffe0ff */
[----:B------:R-:W-:Y:S02]  /*1490*/  UISETP.LT.U32.AND UP0, UPT, UR15, 0x5, UPT ;  /* 0x000000050f00788c */ /* 0x000fe4000bf01070 */
[----:B------:R-:W-:Y:S02]  /*14a0*/  UISETP.GE.U32.AND UP1, UPT, UR4, -0x7f, UPT ;  /* 0xffffff810400788c */ /* 0x000fe4000bf26070 */
[----:B------:R-:W-:Y:S02]  /*14b0*/  USEL UR14, UR15, 0x5, UP0 ;  /* 0x000000050f0e7887 */ /* 0x000fe40008000000 */
[----:B------:R-:W-:-:S02]  /*14c0*/  UIADD3 UR13, UPT, UPT, UR13, 0x7e, URZ ;  /* 0x0000007e0d0d7890 */ /* 0x000fc4000fffe0ff */
[----:B------:R-:W-:Y:S02]  /*14d0*/  UIADD3 UR5, UPT, UPT, UR14, -0x1, URZ ;  /* 0xffffffff0e057890 */ /* 0x000fe4000fffe0ff */
[----:B------:R-:W-:-:S03]  /*14e0*/  UIADD3 UR7, UPT, UPT, UR15, -UR14, URZ ;  /* 0x8000000e0f077290 */ /* 0x000fc6000fffe0ff */
[----:B------:R-:W-:-:S04]  /*14f0*/  @UP1 UIADD3 UR5, UPT, UPT, UR14, URZ, URZ ;  /* 0x000000ff0e051290 */ /* 0x000fc8000fffe0ff */
[----:B--2---:R-:W-:-:S12]  /*1500*/  UIADD3 UR5, UPT, UPT, UR5, 0x1, URZ ;  /* 0x0000000105057890 */ /* 0x004fd8000fffe0ff */
.L_x_35:
[----:B------:R-:W-:Y:S01]  /*1510*/  UISETP.NE.AND UP0, UPT, UR37, URZ, UPT ;  /* 0x000000ff2500728c */ /* 0x000fe2000bf05270 */
[----:B------:R-:W1:Y:S08]  /*1520*/  S2UR UR37, SR_CgaCtaId ;  /* 0x00000000002579c3 */ /* 0x000e700000008800 */
[----:B------:R-:W-:Y:S05]  /*1530*/  BRA.U UP0, `(.L_x_18) ;  /* 0x0000000100347547 */ /* 0x000fea000b800000 */
[----:B------:R-:W2:Y:S01]  /*1540*/  S2R R2, SR_CgaCtaId ;  /* 0x0000000000027919 */ /* 0x000ea20000008800 */
[----:B------:R-:W-:-:S04]  /*1550*/  MOV R3, 0x400 ;  /* 0x0000040000037802 */ /* 0x000fc80000000f00 */
[----:B--2---:R-:W-:Y:S02]  /*1560*/  LEA R3, R2, R3, 0x18 ;  /* 0x0000000302037211 */ /* 0x004fe400078ec0ff */
[----:B------:R-:W-:-:S03]  /*1570*/  SHF.L.U32 R2, R8, 0x1f, RZ ;  /* 0x0000001f08027819 */ /* 0x000fc600000006ff */
[----:B------:R-:W-:-:S04]  /*1580*/  IMAD R3, R10, 0x8, R3 ;  /* 0x000000080a037824 */ /* 0x000fc800078e0203 */
[----:B------:R-:W2:Y:S02]  /*1590*/  SYNCS.PHASECHK.TRANS64.TRYWAIT P0, [R3+URZ+0xe0], R2 ;  /* 0x0000e002030075a7 */ /* 0x000ea400080011ff */
[----:B--2---:R-:W-:Y:S05]  /*15a0*/  @!P0 BRA `(.L_x_19) ;  /* 0x0000005400288947 */ /* 0x004fea0003800000 */
.L_x_96:
[----:B------:R-:W-:Y:S01]  /*15b0*/  VIADD R10, R10, 0x1 ;  /* 0x000000010a0a7836 */ /* 0x000fe20000000000 */
[----:B------:R2:W-:Y:S04]  /*15c0*/  SYNCS.ARRIVE.TRANS64.A1T0 RZ, [R3+URZ+0xd0], RZ ;  /* 0x0000d0ff03ff79a7 */ /* 0x0005e800081000ff */
[----:B------:R-:W-:-:S04]  /*15d0*/  ISETP.NE.AND P0, PT, R10, 0x2, PT ;  /* 0x000000020a00780c */ /* 0x000fc80003f05270 */
[----:B------:R-:W-:Y:S02]  /*15e0*/  SEL R10, R10, RZ, P0 ;  /* 0x000000ff0a0a7207 */ /* 0x000fe40000000000 */
[----:B--2---:R-:W-:-:S04]  /*15f0*/  SEL R3, RZ, 0x1, P0 ;  /* 0x00000001ff037807 */ /* 0x004fc80000000000 */
[----:B------:R-:W-:-:S07]  /*1600*/  LOP3.LUT R8, R8, R3, RZ, 0x3c, !PT ;  /* 0x0000000308087212 */ /* 0x000fce00078e3cff */
.L_x_18:
[----:B------:R-:W-:Y:S01]  /*1610*/  UMOV UR4, 0x400 ;  /* 0x0000040000047882 */ /* 0x000fe20000000000 */
[----:B------:R-:W-:Y:S01]  /*1620*/  SHF.L.U32 R2, R15, 0x1f, RZ ;  /* 0x0000001f0f027819 */ /* 0x000fe200000006ff */
[----:B-1----:R-:W-:Y:S01]  /*1630*/  ULEA UR4, UR37, UR4, 0x18 ;  /* 0x0000000425047291 */ /* 0x002fe2000f8ec0ff */
[----:B------:R-:W-:Y:S01]  /*1640*/  R2UR UR35, R167 ;  /* 0x00000000a72372ca */ /* 0x000fe200000e0000 */
[----:B------:R-:W-:Y:S01]  /*1650*/  UISETP.GE.U32.AND UP0, UPT, UR13, 0x7f, UPT ;  /* 0x0000007f0d00788c */ /* 0x000fe2000bf06070 */
[----:B------:R-:W-:Y:S01]  /*1660*/  R2UR UR11, R165 ;  /* 0x00000000a50b72ca */ /* 0x000fe200000e0000 */
[----:B------:R-:W-:Y:S01]  /*1670*/  ULEA UR8, UR6, UR4, 0x3 ;  /* 0x0000000406087291 */ /* 0x000fe2000f8e18ff */
[----:B------:R-:W-:-:S08]  /*1680*/  UMOV UR24, URZ ;  /* 0x000000ff00187c82 */ /* 0x000fd00008000000 */
[----:B------:R1:W2:Y:S01]  /*1690*/  SYNCS.PHASECHK.TRANS64.TRYWAIT P0, [UR8+0x28], R2 ;  /* 0x00002802ff0075a7 */ /* 0x0002a20008001108 */
[----:B------:R-:W-:Y:S02]  /*16a0*/  USHF.L.U32 UR35, UR35, 0x7, URZ ;  /* 0x0000000723237899 */ /* 0x000fe400080006ff */
[----:B------:R-:W-:Y:S01]  /*16b0*/  USHF.L.U32 UR11, UR11, 0x6, URZ ;  /* 0x000000060b0b7899 */ /* 0x000fe200080006ff */
[----:B------:R-:W-:Y:S11]  /*16c0*/  BRA.U !UP0, `(.L_x_20) ;  /* 0x0000000108a87547 */ /* 0x000ff6000b800000 */
[----:B------:R-:W-:Y:S01]  /*16d0*/  UMOV UR16, URZ ;  /* 0x000000ff00107c82 */ /* 0x000fe20008000000 */
[----:B------:R-:W-:-:S05]  /*16e0*/  UMOV UR17, UR6 ;  /* 0x0000000600117c82 */ /* 0x000fca0008000000 */
.L_x_25:
[----:B-1----:R-:W-:Y:S01]  /*16f0*/  ULEA UR33, UR17, UR4, 0x3 ;  /* 0x0000000411217291 */ /* 0x002fe2000f8e18ff */
[----:B--2---:R-:W-:Y:S01]  /*1700*/  @!P5 MOV R3, 0x3000 ;  /* 0x000030000003d802 */ /* 0x004fe20000000f00 */
[----:B--2---:R-:W-:Y:S10]  /*1710*/  @P0 BRA `(.L_x_21) ;  /* 0x00000000000c0947 */ /* 0x004ff40003800000 */
[----:B------:R-:W-:-:S04]  /*1720*/  SHF.L.U32 R5, R15, 0x1f, RZ ;  /* 0x0000001f0f057819 */ /* 0x000fc800000006ff */
[----:B------:R-:W2:Y:S02]  /*1730*/  SYNCS.PHASECHK.TRANS64.TRYWAIT P0, [UR33+0x28], R5 ;  /* 0x00002805ff0075a7 */ /* 0x000ea40008001121 */
[----:B--2---:R-:W-:Y:S05]  /*1740*/  @!P0 BRA `(.L_x_22) ;  /* 0x0000005000d48947 */ /* 0x004fea0003800000 */
.L_x_21:
[----:B------:R2:W-:Y:S01]  /*1750*/  @!P5 SYNCS.ARRIVE.TRANS64 RZ, [UR33], R3 ;  /* 0x00000003ffffd9a7 */ /* 0x0005e20008000021 */
[----:B------:R-:W-:Y:S04]  /*1760*/  BSSY.RECONVERGENT B0, `(.L_x_23) ;  /* 0x0000003000007945 */ /* 0x000fe80003800200 */
[----:B------:R-:W-:Y:S05]  /*1770*/  @P4 BRA `(.L_x_24) ;  /* 0x0000000000044947 */ /* 0x000fea0003800000 */
[----:B------:R-:W-:Y:S05]  /*1780*/  BPT.TRAP 0x1 ;  /* 0x000000040000795c */ /* 0x000fea0000300000 */
.L_x_24:
[----:B------:R-:W-:Y:S05]  /*1790*/  BSYNC.RECONVERGENT B0 ;  /* 0x0000000000007941 */ /* 0x000fea0003800200 */
.L_x_23:
[----:B------:R-:W-:Y:S02]  /*17a0*/  UIADD3 UR6, UPT, UPT, UR17, 0x1, URZ ;  /* 0x0000000111067890 */ /* 0x000fe4000fffe0ff */
[----:B------:R-:W-:Y:S02]  /*17b0*/  ULEA UR32, UR17, UR4, 0xd ;  /* 0x0000000411207291 */ /* 0x000fe4000f8e68ff */
[----:B------:R-:W-:Y:S02]  /*17c0*/  UISETP.NE.AND UP0, UPT, UR6, 0x5, UPT ;  /* 0x000000050600788c */ /* 0x000fe4000bf05270 */
[----:B------:R-:W-:Y:S02]  /*17d0*/  UIADD3 UR26, UP1, UPT, UR22, 0x80, URZ ;  /* 0x00000080161a7890 */ /* 0x000fe4000ff3e0ff */
[----:B------:R-:W-:Y:S02]  /*17e0*/  USEL UR9, URZ, 0x1, UP0 ;  /* 0x00000001ff097887 */ /* 0x000fe40008000000 */
[----:B------:R-:W-:-:S02]  /*17f0*/  USEL UR6, UR6, URZ, UP0 ;  /* 0x000000ff06067287 */ /* 0x000fc40008000000 */
[----:B------:R-:W-:Y:S02]  /*1800*/  UIADD3 UR20, UP0, UPT, UR22, 0x180, URZ ;  /* 0x0000018016147890 */ /* 0x000fe4000ff1e0ff */
[----:B------:R-:W-:Y:S01]  /*1810*/  ULEA UR8, UR6, UR4, 0x3 ;  /* 0x0000000406087291 */ /* 0x000fe2000f8e18ff */
[----:B------:R-:W-:Y:S01]  /*1820*/  LOP3.LUT R15, R15, UR9, RZ, 0x3c, !PT ;  /* 0x000000090f0f7c12 */ /* 0x000fe2000f8e3cff */
[----:B------:R-:W-:Y:S02]  /*1830*/  USHF.L.U32 UR34, UR16, 0x6, URZ ;  /* 0x0000000610227899 */ /* 0x000fe400080006ff */
[----:B------:R-:W-:Y:S01]  /*1840*/  UIADD3.X UR27, UPT, UPT, URZ, UR23, URZ, UP1, !UPT ;  /* 0x00000017ff1b7290 */ /* 0x000fe20008ffe4ff */
[----:B-1----:R-:W-:Y:S01]  /*1850*/  SHF.L.U32 R2, R15, 0x1f, RZ ;  /* 0x0000001f0f027819 */ /* 0x002fe200000006ff */
[----:B------:R-:W-:Y:S02]  /*1860*/  UIADD3 UR32, UPT, UPT, UR32, 0x4400, URZ ;  /* 0x0000440020207890 */ /* 0x000fe4000fffe0ff */
[----:B------:R-:W-:Y:S01]  /*1870*/  UIADD3.X UR21, UPT, UPT, URZ, UR23, URZ, UP0, !UPT ;  /* 0x00000017ff157290 */ /* 0x000fe200087fe4ff */
[----:B------:R1:W1:Y:S01]  /*1880*/  SYNCS.PHASECHK.TRANS64.TRYWAIT P0, [UR8+0x28], R2 ;  /* 0x00002802ff0075a7 */ /* 0x0002620008001108 */
[----:B------:R-:W-:Y:S01]  /*1890*/  ULEA UR8, UR17, UR4, 0xc ;  /* 0x0000000411087291 */ /* 0x000fe2000f8e60ff */
[----:B------:R-:W-:Y:S01]  /*18a0*/  UMOV UR18, 0x0 ;  /* 0x0000000000127882 */ /* 0x000fe20000000000 */
[----:B------:R-:W-:-:S02]  /*18b0*/  UMOV UR19, 0x10000000 ;  /* 0x1000000000137882 */ /* 0x000fc40000000000 */
[----:B------:R-:W-:Y:S01]  /*18c0*/  UIADD3 UR8, UPT, UPT, UR8, 0xe400, URZ ;  /* 0x0000e40008087890 */ /* 0x000fe2000fffe0ff */
[----:B------:R1:W-:Y:S01]  /*18d0*/  UTMALDG.3D [UR32], [UR26], desc[UR18] ;  /* 0x000012201a0075b4 */ /* 0x0003e20008011000 */
[----:B------:R-:W-:Y:S01]  /*18e0*/  UMOV UR12, UR36 ;  /* 0x00000024000c7c82 */ /* 0x000fe20008000000 */
[----:B------:R-:W-:Y:S01]  /*18f0*/  UMOV UR9, UR33 ;  /* 0x0000002100097c82 */ /* 0x000fe20008000000 */
[----:B------:R-:W-:Y:S01]  /*1900*/  UMOV UR10, UR34 ;  /* 0x00000022000a7c82 */ /* 0x000fe20008000000 */
[----:B------:R-:W-:Y:S01]  /*1910*/  UIADD3 UR16, UPT, UPT, UR16, 0x1, URZ ;  /* 0x0000000110107890 */ /* 0x000fe2000fffe0ff */
[----:B------:R-:W-:Y:S01]  /*1920*/  UMOV UR24, UR5 ;  /* 0x0000000500187c82 */ /* 0x000fe20008000000 */
[----:B------:R-:W-:Y:S02]  /*1930*/  UMOV UR17, UR6 ;  /* 0x0000000600117c82 */ /* 0x000fe40008000000 */
[----:B------:R1:W-:Y:S01]  /*1940*/  UTMALDG.3D [UR8], [UR20], desc[UR18] ;  /* 0x00001208140075b4 */ /* 0x0003e20008011000 */
[----:B------:R-:W-:-:S09]  /*1950*/  UISETP.NE.AND UP0, UPT, UR16, UR5, UPT ;  /* 0x000000051000728c */ /* 0x000fd2000bf05270 */
[----:B------:R-:W-:Y:S05]  /*1960*/  BRA.U UP0, `(.L_x_25) ;  /* 0xfffffffd00607547 */ /* 0x000fea000b83ffff */
.L_x_20:
[----:B-1----:R-:W-:Y:S01]  /*1970*/  ULEA UR8, UR6, UR4, 0x3 ;  /* 0x0000000406087291 */ /* 0x002fe2000f8e18ff */
[----:B------:R-:W-:Y:S01]  /*1980*/  SHF.L.U32 R2, R15, 0x1f, RZ ;  /* 0x0000001f0f027819 */ /* 0x000fe200000006ff */
[----:B------:R-:W-:Y:S01]  /*1990*/  @!P1 SYNCS.ARRIVE.TRANS64.A1T0 RZ, [UR4+0x68], RZ ;  /* 0x000068ffffff99a7 */ /* 0x000fe20008100004 */
[----:B------:R-:W-:-:S06]  /*19a0*/  UISETP.GT.AND UP0, UPT, UR15, UR14, UPT ;  /* 0x0000000e0f00728c */ /* 0x000fcc000bf04270 */
[----:B--2---:R1:W2:Y:S03]  /*19b0*/  SYNCS.PHASECHK.TRANS64.TRYWAIT P0, [UR8+0x28], R2 ;  /* 0x00002802ff0075a7 */ /* 0x0042a60008001108 */
[----:B------:R-:W-:Y:S05]  /*19c0*/  BRA.U !UP0, `(.L_x_26) ;  /* 0x0000000108ac7547 */ /* 0x000fea000b800000 */
[----:B------:R-:W-:Y:S01]  /*19d0*/  UIADD3 UR21, UPT, UPT, UR7, UR24, URZ ;  /* 0x0000001807157290 */ /* 0x000fe2000fffe0ff */
[----:B------:R-:W-:-:S11]  /*19e0*/  UMOV UR25, UR6 ;  /* 0x0000000600197c82 */ /* 0x000fd60008000000 */
.L_x_31:
[----:B-1----:R-:W-:Y:S01]  /*19f0*/  ULEA UR17, UR25, UR4, 0x3 ;  /* 0x0000000419117291 */ /* 0x002fe2000f8e18ff */
[----:B--2---:R-:W-:Y:S01]  /*1a00*/  @!P5 MOV R3, 0x3000 ;  /* 0x000030000003d802 */ /* 0x004fe20000000f00 */
[----:B--2---:R-:W-:Y:S10]  /*1a10*/  @P0 BRA `(.L_x_27) ;  /* 0x00000000000c0947 */ /* 0x004ff40003800000 */
[----:B------:R-:W-:-:S04]  /*1a20*/  SHF.L.U32 R5, R15, 0x1f, RZ ;  /* 0x0000001f0f057819 */ /* 0x000fc800000006ff */
[----:B------:R-:W2:Y:S02]  /*1a30*/  SYNCS.PHASECHK.TRANS64.TRYWAIT P0, [UR17+0x28], R5 ;  /* 0x00002805ff0075a7 */ /* 0x000ea40008001111 */
[----:B--2---:R-:W-:Y:S05]  /*1a40*/  @!P0 BRA `(.L_x_28) ;  /* 0x00000050002c8947 */ /* 0x004fea0003800000 */
.L_x_27:
[----:B------:R2:W-:Y:S01]  /*1a50*/  @!P5 SYNCS.ARRIVE.TRANS64 RZ, [UR17], R3 ;  /* 0x00000003ffffd9a7 */ /* 0x0005e20008000011 */
[----:B------:R-:W-:Y:S04]  /*1a60*/  BSSY.RECONVERGENT B0, `(.L_x_29) ;  /* 0x0000003000007945 */ /* 0x000fe80003800200 */
[----:B------:R-:W-:Y:S05]  /*1a70*/  @P4 BRA `(.L_x_30) ;  /* 0x0000000000044947 */ /* 0x000fea0003800000 */
[----:B------:R-:W-:Y:S05]  /*1a80*/  BPT.TRAP 0x1 ;  /* 0x000000040000795c */ /* 0x000fea0000300000 */
.L_x_30:
[----:B------:R-:W-:Y:S05]  /*1a90*/  BSYNC.RECONVERGENT B0 ;  /* 0x0000000000007941 */ /* 0x000fea0003800200 */
.L_x_29:
        /* <DEDUP_REMOVED lines=10> */
[----:B------:R-:W-:Y:S01]  /*1b40*/  UIADD3 UR16, UPT, UPT, UR16, 0x4400, URZ ;  /* 0x0000440010107890 */ /* 0x000fe2000fffe0ff */
[----:B-1----:R-:W-:Y:S01]  /*1b50*/  SHF.L.U32 R2, R15, 0x1f, RZ ;  /* 0x0000001f0f027819 */ /* 0x002fe200000006ff */
[----:B------:R-:W-:Y:S02]  /*1b60*/  UIADD3.X UR31, UPT, UPT, URZ, UR23, URZ, UP1, !UPT ;  /* 0x00000017ff1f7290 */ /* 0x000fe40008ffe4ff */
[----:B------:R-:W-:Y:S01]  /*1b70*/  UIADD3.X UR29, UPT, UPT, URZ, UR23, URZ, UP0, !UPT ;  /* 0x00000017ff1d7290 */ /* 0x000fe200087fe4ff */
[----:B------:R1:W1:Y:S01]  /*1b80*/  SYNCS.PHASECHK.TRANS64.TRYWAIT P0, [UR8+0x28], R2 ;  /* 0x00002802ff0075a7 */ /* 0x0002620008001108 */
[----:B------:R-:W-:Y:S01]  /*1b90*/  ULEA UR8, UR25, UR4, 0xc ;  /* 0x0000000419087291 */ /* 0x000fe2000f8e60ff */
[----:B------:R-:W-:Y:S01]  /*1ba0*/  UMOV UR26, 0x0 ;  /* 0x00000000001a7882 */ /* 0x000fe20000000000 */
[----:B------:R-:W-:-:S02]  /*1bb0*/  UMOV UR27, 0x10000000 ;  /* 0x10000000001b7882 */ /* 0x000fc40000000000 */
[----:B------:R-:W-:Y:S01]  /*1bc0*/  UIADD3 UR8, UPT, UPT, UR8, 0xe400, URZ ;  /* 0x0000e40008087890 */ /* 0x000fe2000fffe0ff */
[----:B------:R-:W-:Y:S01]  /*1bd0*/  UMOV UR19, UR35 ;  /* 0x0000002300137c82 */ /* 0x000fe20008000000 */
[----:B------:R-:W-:Y:S01]  /*1be0*/  UMOV UR20, UR36 ;  /* 0x0000002400147c82 */ /* 0x000fe20008000000 */
[----:B------:R-:W-:Y:S01]  /*1bf0*/  UMOV UR12, UR36 ;  /* 0x00000024000c7c82 */ /* 0x000fe20008000000 */
[----:B------:R-:W-:Y:S01]  /*1c00*/  UMOV UR9, UR17 ;  /* 0x0000001100097c82 */ /* 0x000fe20008000000 */
[----:B------:R-:W-:Y:S01]  /*1c10*/  UMOV UR10, UR18 ;  /* 0x00000012000a7c82 */ /* 0x000fe20008000000 */
[----:B------:R1:W-:Y:S01]  /*1c20*/  UTMALDG.3D [UR16], [UR30], desc[UR26] ;  /* 0x00001a101e0075b4 */ /* 0x0003e20008011000 */
[----:B------:R-:W-:Y:S01]  /*1c30*/  UIADD3 UR24, UPT, UPT, UR24, 0x1, URZ ;  /* 0x0000000118187890 */ /* 0x000fe2000fffe0ff */
[----:B------:R-:W-:-:S03]  /*1c40*/  UMOV UR25, UR6 ;  /* 0x0000000600197c82 */ /* 0x000fc60008000000 */
[----:B------:R-:W-:Y:S01]  /*1c50*/  UISETP.NE.AND UP0, UPT, UR24, UR21, UPT ;  /* 0x000000151800728c */ /* 0x000fe2000bf05270 */
[----:B------:R1:W-:Y:S08]  /*1c60*/  UTMALDG.3D [UR8], [UR28], desc[UR26] ;  /* 0x00001a081c0075b4 */ /* 0x0003f00008011000 */
[----:B------:R-:W-:Y:S05]  /*1c70*/  BRA.U UP0, `(.L_x_31) ;  /* 0xfffffffd005c7547 */ /* 0x000fea000b83ffff */
.L_x_26:
[----:B-1----:R-:W-:Y:S01]  /*1c80*/  LEA R2, R14, UR4, 0x3 ;  /* 0x000000040e027c11 */ /* 0x002fe2000f8e18ff */
[----:B------:R-:W-:Y:S01]  /*1c90*/  NOP ;  /* 0x0000000000007918 */ /* 0x000fe20000000000 */
[----:B--2---:R-:W-:Y:S02]  /*1ca0*/  SHF.L.U32 R3, R12, 0x1f, RZ ;  /* 0x0000001f0c037819 */ /* 0x004fe400000006ff */
[----:B------:R-:W-:Y:S02]  /*1cb0*/  LEA R4, R14, UR4, 0x4 ;  /* 0x000000040e047c11 */ /* 0x000fe4000f8e20ff */
[----:B------:R-:W1:Y:S02]  /*1cc0*/  SYNCS.PHASECHK.TRANS64.TRYWAIT P0, [R2+URZ+0x70], R3 ;  /* 0x00007003020075a7 */ /* 0x000e6400080011ff */
[----:B-1----:R-:W-:Y:S05]  /*1cd0*/  @!P0 BRA `(.L_x_32) ;  /* 0x0000004c00a08947 */ /* 0x002fea0003800000 */
.L_x_99:
[----:B------:R-:W2:Y:S01]  /*1ce0*/  LDS.128 R4, [R4+0x100] ;  /* 0x0001000004047984 */ /* 0x000ea20000000c00 */
[----:B---3--:R-:W-:Y:S01]  /*1cf0*/  ISETP.GE.AND P0, PT, R72, 0x1, PT ;  /* 0x000000014800780c */ /* 0x008fe20003f06270 */
[----:B-1----:R-:W-:Y:S01]  /*1d00*/  VIADD R2, R2, 0x80 ;  /* 0x0000008002027836 */ /* 0x002fe20000000000 */
[----:B------:R-:W-:Y:S01]  /*1d10*/  @!PT LDS RZ, [RZ] ;  /* 0x00000000fffff984 */ /* 0x000fe20000000800 */
[----:B------:R-:W-:Y:S01]  /*1d20*/  @!PT LDS RZ, [RZ] ;  /* 0x00000000fffff984 */ /* 0x000fe20000000800 */
[----:B------:R-:W-:Y:S01]  /*1d30*/  @!PT LDS RZ, [RZ] ;  /* 0x00000000fffff984 */ /* 0x000fe20000000800 */
[----:B------:R-:W-:Y:S01]  /*1d40*/  @!PT LDS RZ, [RZ] ;  /* 0x00000000fffff984 */ /* 0x000fe20000000800 */
[----:B------:R1:W-:Y:S06]  /*1d50*/  MEMBAR.ALL.CTA ;  /* 0x0000000000007992 */ /* 0x0003ec0000008000 */
[----:B-1----:R-:W1:Y:S01]  /*1d60*/  FENCE.VIEW.ASYNC.S ;  /* 0x00000000000073c6 */ /* 0x002e620000000000 */
[----:B------:R-:W-:-:S04]  /*1d70*/  PRMT R2, RZ, 0x654, R2 ;  /* 0x00000654ff027816 */ /* 0x000fc80000000002 */
[----:B-1----:R1:W-:Y:S01]  /*1d80*/  SYNCS.ARRIVE.TRANS64.RED.A1T0 RZ, [R2+URZ], RZ ;  /* 0x000000ff02ff79a7 */ /* 0x0023e200081004ff */
[----:B--2---:R-:W-:-:S13]  /*1d90*/  LOP3.LUT P2, RZ, R6, 0x1, RZ, 0xc0, !PT ;  /* 0x0000000106ff7812 */ /* 0x004fda000784c0ff */
[----:B------:R-:W-:Y:S01]  /*1da0*/  @P2 SHF.R.U32.HI R3, RZ, 0x10, R5 ;  /* 0x00000010ff032819 */ /* 0x000fe20000011605 */
[----:B------:R-:W-:Y:S01]  /*1db0*/  VOTEU.ANY UP0, P2 ;  /* 0x0000000000ff7886 */ /* 0x000fe20001000100 */
[----:B------:R-:W-:Y:S02]  /*1dc0*/  @P2 MOV R13, R4 ;  /* 0x00000004000d2202 */ /* 0x000fe40000000f00 */
[----:B------:R-:W-:Y:S02]  /*1dd0*/  @P2 R2UR.BROADCAST UR8, R3 ;  /* 0x00000000030822ca */ /* 0x000fe400008e0000 */
[----:B------:R-:W-:-:S11]  /*1de0*/  @P2 LOP3.LUT R11, R5, 0xffff, RZ, 0xc0, !PT ;  /* 0x0000ffff050b2812 */ /* 0x000fd600078ec0ff */
[----:B------:R-:W-:Y:S01]  /*1df0*/  @UP0 UMOV UR36, UR8 ;  /* 0x0000000800240c82 */ /* 0x000fe20008000000 */
[----:B-1----:R-:W-:Y:S05]  /*1e00*/  @!P0 BRA `(.L_x_33) ;  /* 0x0000000000b88947 */ /* 0x002fea0003800000 */
[----:B------:R-:W4:Y:S01]  /*1e10*/  LDC.64 R4, c[0x0][0xb18] ;  /* 0x0002c600ff047b82 */ /* 0x000f220000000a00 */
[----:B------:R-:W-:-:S07]  /*1e20*/  ISETP.NE.AND P3, PT, R72, 0x1, PT ;  /* 0x000000014800780c */ /* 0x000fce0003f65270 */
[----:B------:R-:W1:Y:S08]  /*1e30*/  LDC.64 R6, c[0x0][0xb10] ;  /* 0x0002c400ff067b82 */ /* 0x000e700000000a00 */
[----:B------:R-:W2:Y:S08]  /*1e40*/  LDC R16, c[0x0][0xb20] ;  /* 0x0002c800ff107b82 */ /* 0x000eb00000000800 */
[----:B------:R-:W3:Y:S01]  /*1e50*/  LDC R18, c[0x0][0xb0c] ;  /* 0x0002c300ff127b82 */ /* 0x000ee20000000800 */
[----:B----4-:R-:W-:Y:S01]  /*1e60*/  IMAD.HI.U32 R17, R0, R5, RZ ;  /* 0x0000000500117227 */ /* 0x010fe200078e00ff */
[----:B------:R-:W-:-:S03]  /*1e70*/  ISETP.NE.AND P0, PT, R4, 0x1, PT ;  /* 0x000000010400780c */ /* 0x000fc60003f05270 */
[----:B------:R-:W-:-:S03]  /*1e80*/  IMAD.HI.U32 R5, R11, R5, RZ ;  /* 0x000000050b057227 */ /* 0x000fc600078e00ff */
[----:B------:R-:W4:Y:S01]  /*1e90*/  LDC.64 R2, c[0x0][0xb28] ;  /* 0x0002ca00ff027b82 */ /* 0x000f220000000a00 */
[----:B-1----:R-:W-:-:S04]  /*1ea0*/  IMAD.HI.U32 R20, R9, R6, RZ ;  /* 0x0000000609147227 */ /* 0x002fc800078e00ff */
[----:B------:R-:W-:Y:S01]  /*1eb0*/  IMAD.HI.U32 R22, R13, R6, RZ ;  /* 0x000000060d167227 */ /* 0x000fe200078e00ff */
[----:B------:R-:W-:Y:S02]  /*1ec0*/  SHF.R.U32.HI R20, RZ, R7, R20 ;  /* 0x00000007ff147219 */ /* 0x000fe40000011614 */
[-C--:B--2---:R-:W-:Y:S02]  /*1ed0*/  SHF.R.U32.HI R17, RZ, R16.reuse, R17 ;  /* 0x00000010ff117219 */ /* 0x084fe40000011611 */
[----:B------:R-:W-:Y:S02]  /*1ee0*/  SHF.R.U32.HI R16, RZ, R16, R5 ;  /* 0x00000010ff107219 */ /* 0x000fe40000011605 */
[----:B------:R-:W-:Y:S02]  /*1ef0*/  SEL R17, R0, R17, !P0 ;  /* 0x0000001100117207 */ /* 0x000fe40004000000 */
[----:B------:R-:W-:Y:S02]  /*1f00*/  SHF.R.U32.HI R22, RZ, R7, R22 ;  /* 0x00000007ff167219 */ /* 0x000fe40000011616 */
[----:B---3--:R-:W-:-:S02]  /*1f10*/  ISETP.NE.AND P1, PT, R18, 0x1, PT ;  /* 0x000000011200780c */ /* 0x008fc40003f25270 */
[----:B------:R-:W-:Y:S02]  /*1f20*/  SEL R5, R11, R16, !P0 ;  /* 0x000000100b057207 */ /* 0x000fe40004000000 */
[----:B------:R-:W-:Y:S02]  /*1f30*/  SEL R19, R9, R20, !P1 ;  /* 0x0000001409137207 */ /* 0x000fe40004800000 */
[----:B------:R-:W-:Y:S01]  /*1f40*/  SEL R7, R13, R22, !P1 ;  /* 0x000000160d077207 */ /* 0x000fe20004800000 */
[----:B----4-:R-:W-:-:S04]  /*1f50*/  IMAD.HI.U32 R20, R17, R2, RZ ;  /* 0x0000000211147227 */ /* 0x010fc800078e00ff */
        /* <DEDUP_REMOVED lines=10> */
[----:B------:R-:W-:-:S04]  /*2000*/  @!P0 IMAD.HI.U32 R16, R7, R2, RZ ;  /* 0x0000000207108227 */ /* 0x000fc800078e00ff */
[----:B------:R-:W-:Y:S01]  /*2010*/  IMAD.MOV R2, RZ, RZ, -R6 ;  /* 0x000000ffff027224 */ /* 0x000fe200078e0a06 */
[----:B------:R-:W-:-:S03]  /*2020*/  @!P0 SHF.R.U32.HI R16, RZ, R3, R16 ;  /* 0x00000003ff108219 */ /* 0x000fc60000011610 */
[----:B------:R-:W-:Y:S01]  /*2030*/  IMAD R2, R72, R2, R5 ;  /* 0x0000000248027224 */ /* 0x000fe200078e0205 */
        /* <DEDUP_REMOVED lines=11> */
.L_x_33:
[----:B------:R-:W1:Y:S02]  /*20f0*/  LDCU UR8, c[0x0][0xb30] ;  /* 0x00016600ff0877ac */ /* 0x000e640008000800 */
[----:B-1----:R-:W-:-:S09]  /*2100*/  UISETP.NE.AND UP0, UPT, UR8, 0x1, UPT ;  /* 0x000000010800788c */ /* 0x002fd2000bf05270 */
[----:B------:R-:W-:Y:S05]  /*2110*/  BRA.U UP0, `(.L_x_34) ;  /* 0x0000000100407547 */ /* 0x000fea000b800000 */
[----:B------:R-:W1:Y:S08]  /*2120*/  LDC.64 R4, c[0x0][0xb10] ;  /* 0x0002c400ff047b82 */ /* 0x000e700000000a00 */
[----:B------:R-:W2:Y:S08]  /*2130*/  LDC.64 R2, c[0x0][0xb18] ;  /* 0x0002c600ff027b82 */ /* 0x000eb00000000a00 */
[----:B------:R-:W3:Y:S08]  /*2140*/  LDC R6, c[0x0][0xb20] ;  /* 0x0002c800ff067b82 */ /* 0x000ef00000000800 */
[----:B------:R-:W4:Y:S01]  /*2150*/  LDC R16, c[0x0][0xb0c] ;  /* 0x0002c300ff107b82 */ /* 0x000f220000000800 */
[----:B-1----:R-:W-:-:S05]  /*2160*/  IMAD.HI.U32 R4, R13, R4, RZ ;  /* 0x000000040d047227 */ /* 0x002fca00078e00ff */
[----:B------:R-:W-:Y:S01]  /*2170*/  SHF.R.U32.HI R4, RZ, R5, R4 ;  /* 0x00000005ff047219 */ /* 0x000fe20000011604 */
[----:B--2---:R-:W-:Y:S01]  /*2180*/  IMAD.HI.U32 R3, R11, R3, RZ ;  /* 0x000000030b037227 */ /* 0x004fe200078e00ff */
[----:B------:R-:W-:-:S04]  /*2190*/  ISETP.NE.AND P0, PT, R2, 0x1, PT ;  /* 0x000000010200780c */ /* 0x000fc80003f05270 */
[----:B---3--:R-:W-:-:S04]  /*21a0*/  SHF.R.U32.HI R6, RZ, R6, R3 ;  /* 0x00000006ff067219 */ /* 0x008fc80000011603 */
[----:B------:R-:W-:Y:S02]  /*21b0*/  SEL R3, R11, R6, !P0 ;  /* 0x000000060b037207 */ /* 0x000fe40004000000 */
[----:B----4-:R-:W-:-:S04]  /*21c0*/  ISETP.NE.AND P1, PT, R16, 0x1, PT ;  /* 0x000000011000780c */ /* 0x010fc80003f25270 */
[----:B------:R-:W-:-:S05]  /*21d0*/  SEL R4, R13, R4, !P1 ;  /* 0x000000040d047207 */ /* 0x000fca0004800000 */
[----:B------:R-:W-:Y:S02]  /*21e0*/  IMAD.IADD R5, R3, 0x1, -R4 ;  /* 0x0000000103057824 */ /* 0x000fe400078e0a04 */
[----:B------:R-:W-:Y:S02]  /*21f0*/  IMAD.IADD R3, R4, 0x1, -R3 ;  /* 0x0000000104037824 */ /* 0x000fe400078e0a03 */
[----:B------:R-:W-:Y:S02]  /*2200*/  IMAD R13, R5, R16, R13 ;  /* 0x00000010050d7224 */ /* 0x000fe400078e020d */
[----:B------:R-:W-:-:S07]  /*2210*/  IMAD R11, R3, R2, R11 ;  /* 0x00000002030b7224 */ /* 0x000fce00078e020b */
.L_x_34:
[----:B------:R-:W-:Y:S01]  /*2220*/  VIADD R14, R14, 0x1 ;  /* 0x000000010e0e7836 */ /* 0x000fe20000000000 */
[----:B------:R-:W-:Y:S01]  /*2230*/  PLOP3.LUT P1, PT, PT, PT, PT, 0x80, 0x8 ;  /* 0x000000000008781c */ /* 0x000fe20003f2f070 */
[----:B------:R-:W-:Y:S02]  /*2240*/  IMAD.IADD R167, R13, 0x1, R166 ;  /* 0x000000010da77824 */ /* 0x000fe400078e02a6 */
[----:B------:R-:W-:Y:S01]  /*2250*/  IMAD.IADD R165, R11, 0x1, R164 ;  /* 0x000000010ba57824 */ /* 0x000fe200078e02a4 */
[----:B------:R-:W-:-:S04]  /*2260*/  ISETP.NE.AND P0, PT, R14, 0x2, PT ;  /* 0x000000020e00780c */ /* 0x000fc80003f05270 */
[----:B------:R-:W-:Y:S02]  /*2270*/  SEL R3, RZ, 0x1, P0 ;  /* 0x00000001ff037807 */ /* 0x000fe40000000000 */
[----:B------:R-:W-:Y:S02]  /*2280*/  SEL R14, R14, RZ, P0 ;  /* 0x000000ff0e0e7207 */ /* 0x000fe40000000000 */
[----:B------:R-:W-:Y:S01]  /*2290*/  LOP3.LUT R12, R12, R3, RZ, 0x3c, !PT ;  /* 0x000000030c0c7212 */ /* 0x000fe200078e3cff */
[----:B------:R-:W-:Y:S06]  /*22a0*/  @P2 BRA `(.L_x_35) ;  /* 0xfffffff000982947 */ /* 0x000fec000383ffff */
[----:B------:R-:W-:Y:S01]  /*22b0*/  UIADD3 UR4, UPT, UPT, UR4, 0x28, URZ ;  /* 0x0000002804047890 */ /* 0x000fe2000fffe0ff */
[----:B------:R-:W-:-:S03]  /*22c0*/  SHF.L.U32 R3, R15, 0x1f, RZ ;  /* 0x0000001f0f037819 */ /* 0x000fc600000006ff */
[----:B------:R-:W-:-:S09]  /*22d0*/  ULEA UR5, UR6, UR4, 0x3 ;  /* 0x0000000406057291 */ /* 0x000fd2000f8e18ff */
[----:B------:R-:W1:Y:S02]  /*22e0*/  SYNCS.PHASECHK.TRANS64.TRYWAIT P0, [UR5], R3 ;  /* 0x00000003ff0075a7 */ /* 0x000e640008001105 */
[----:B-1----:R-:W-:Y:S05]  /*22f0*/  @!P0 BRA `(.L_x_36) ;  /* 0x00000048002c8947 */ /* 0x002fea0003800000 */
.L_x_101:
[----:B------:R-:W-:-:S04]  /*2300*/  UIADD3 UR6, UPT, UPT, UR6, 0x1, URZ ;  /* 0x0000000106067890 */ /* 0x000fc8000fffe0ff */
[----:B------:R-:W-:-:S04]  /*2310*/  UISETP.NE.AND UP0, UPT, UR6, 0x5, UPT ;  /* 0x000000050600788c */ /* 0x000fc8000bf05270 */
[----:B------:R-:W-:Y:S02]  /*2320*/  USEL UR7, URZ, 0x1, UP0 ;  /* 0x00000001ff077887 */ /* 0x000fe40008000000 */
[----:B------:R-:W-:-:S04]  /*2330*/  USEL UR6, UR6, URZ, UP0 ;  /* 0x000000ff06067287 */ /* 0x000fc80008000000 */
[----:B------:R-:W-:Y:S01]  /*2340*/  ULEA UR5, UR6, UR4, 0x3 ;  /* 0x0000000406057291 */ /* 0x000fe2000f8e18ff */
[----:B------:R-:W-:-:S04]  /*2350*/  LOP3.LUT R2, R15, UR7, RZ, 0x3c, !PT ;  /* 0x000000070f027c12 */ /* 0x000fc8000f8e3cff */
[----:B-1----:R-:W-:-:S04]  /*2360*/  SHF.L.U32 R3, R2, 0x1f, RZ ;  /* 0x0000001f02037819 */ /* 0x002fc800000006ff */
[----:B------:R-:W1:Y:S02]  /*2370*/  SYNCS.PHASECHK.TRANS64.TRYWAIT P0, [UR5], R3 ;  /* 0x00000003ff0075a7 */ /* 0x000e640008001105 */
[----:B-1----:R-:W-:Y:S05]  /*2380*/  @!P0 BRA `(.L_x_37) ;  /* 0x0000004800208947 */ /* 0x002fea0003800000 */
.L_x_103:
        /* <DEDUP_REMOVED lines=9> */
.L_x_105:
        /* <DEDUP_REMOVED lines=9> */
.L_x_107:
[----:B------:R-:W-:-:S04]  /*24b0*/  UIADD3 UR6, UPT, UPT, UR6, 0x1, URZ ;  /* 0x0000000106067890 */ /* 0x000fc8000fffe0ff */
[----:B------:R-:W-:-:S04]  /*24c0*/  UISETP.NE.AND UP0, UPT, UR6, 0x5, UPT ;  /* 0x000000050600788c */ /* 0x000fc8000bf05270 */
[----:B------:R-:W-:Y:S02]  /*24d0*/  USEL UR5, URZ, 0x1, UP0 ;  /* 0x00000001ff057887 */ /* 0x000fe40008000000 */
[----:B------:R-:W-:-:S04]  /*24e0*/  USEL UR6, UR6, URZ, UP0 ;  /* 0x000000ff06067287 */ /* 0x000fc80008000000 */
[----:B------:R-:W-:Y:S01]  /*24f0*/  ULEA UR6, UR6, UR4, 0x3 ;  /* 0x0000000406067291 */ /* 0x000fe2000f8e18ff */
[----:B-1----:R-:W-:-:S04]  /*2500*/  LOP3.LUT R3, R2, UR5, RZ, 0x3c, !PT ;  /* 0x0000000502037c12 */ /* 0x002fc8000f8e3cff */
[----:B------:R-:W-:Y:S01]  /*2510*/  SHF.L.U32 R3, R3, 0x1f, RZ ;  /* 0x0000001f03037819 */ /* 0x000fe200000006ff */
[----:B----4-:R-:W-:-:S07]  /*2520*/  IMAD.U32 R0, RZ, RZ, UR6 ;  /* 0x00000006ff007e24 */ /* 0x010fce000f8e00ff */
.L_x_40:
[----:B-1----:R1:W2:Y:S02]  /*2530*/  SYNCS.PHASECHK.TRANS64.TRYWAIT P0, [R0+URZ], R3 ;  /* 0x00000003000075a7 */ /* 0x0022a400080011ff */
[----:B--2---:R-:W-:Y:S05]  /*2540*/  @!P0 NANOSLEEP.SYNCS 0x989680 ;  /* 0x009896800000895d */ /* 0x004fea0003900000 */
[----:B------:R-:W2:Y:S02]  /*2550*/  @!P0 SYNCS.PHASECHK.TRANS64 P0, [R0+URZ], R3 ;  /* 0x00000003000085a7 */ /* 0x000ea400080010ff */
[----:B--2---:R-:W-:Y:S05]  /*2560*/  @P0 EXIT ;  /* 0x000000000000094d */ /* 0x004fea0003800000 */
[----:B------:R-:W-:Y:S05]  /*2570*/  BRA `(.L_x_40) ;  /* 0xfffffffc00ec7947 */ /* 0x000fea000383ffff */
.L_x_17:
[----:B------:R-:W-:-:S04]  /*2580*/  UISETP.NE.AND UP1, UPT, UR37, URZ, UPT ;  /* 0x000000ff2500728c */ /* 0x000fc8000bf25270 */
[----:B------:R-:W-:-:S09]  /*2590*/  UISETP.NE.OR UP1, UPT, UR8, 0x1, UP1 ;  /* 0x000000010800788c */ /* 0x000fd20008f25670 */
[----:B------:R-:W-:Y:S05]  /*25a0*/  BRA.U UP1, `(.L_x_41) ;  /* 0x0000000501487547 */ /* 0x000fea000b800000 */
[----:B------:R-:W-:Y:S01]  /*25b0*/  ISETP.NE.AND P2, PT, R2, RZ, PT ;  /* 0x000000ff0200720c */ /* 0x000fe20003f45270 */
[----:B------:R-:W-:Y:S01]  /*25c0*/  IMAD.MOV.U32 R12, RZ, RZ, 0x1 ;  /* 0x00000001ff0c7424 */ /* 0x000fe200078e00ff */
[----:B------:R-:W-:Y:S02]  /*25d0*/  CS2R R10, SRZ ;  /* 0x00000000000a7805 */ /* 0x000fe4000001ff00 */
[----:B------:R-:W-:Y:S01]  /*25e0*/  CS2R R8, SRZ ;  /* 0x0000000000087805 */ /* 0x000fe2000001ff00 */
[----:B------:R-:W-:Y:S01]  /*25f0*/  UMOV UR4, 0x400 ;  /* 0x0000040000047882 */ /* 0x000fe20000000000 */
[----:B------:R-:W-:Y:S01]  /*2600*/  UMOV UR6, URZ ;  /* 0x000000ff00067c82 */ /* 0x000fe20008000000 */
[----:B------:R-:W-:-:S12]  /*2610*/  ULEA UR37, UR37, UR4, 0x18 ;  /* 0x0000000425257291 */ /* 0x000fd8000f8ec0ff */
.L_x_45:
[----:B------:R-:W-:Y:S02]  /*2620*/  LEA R0, R8, UR37, 0x3 ;  /* 0x0000002508007c11 */ /* 0x000fe4000f8e18ff */
[----:B------:R-:W-:-:S03]  /*2630*/  SHF.L.U32 R5, R9, 0x1f, RZ ;  /* 0x0000001f09057819 */ /* 0x000fc600000006ff */
[----:B------:R-:W-:Y:S01]  /*2640*/  VIADD R4, R0, 0xe0 ;  /* 0x000000e000047836 */ /* 0x000fe20000000000 */
[----:B------:R-:W1:Y:S02]  /*2650*/  SYNCS.PHASECHK.TRANS64.TRYWAIT P0, [R0+URZ+0xd0], R5 ;  /* 0x0000d005000075a7 */ /* 0x000e6400080011ff */
[----:B-1----:R-:W-:Y:S05]  /*2660*/  @!P0 BRA `(.L_x_42) ;  /* 0x0000004400b08947 */ /* 0x002fea0003800000 */
.L_x_108:
[----:B------:R-:W-:Y:S01]  /*2670*/  ULEA UR5, UR6, UR37, 0x3 ;  /* 0x0000002506057291 */ /* 0x000fe2000f8e18ff */
[----:B------:R-:W-:Y:S02]  /*2680*/  PRMT R4, RZ, 0x654, R4 ;  /* 0x00000654ff047816 */ /* 0x000fe40000000004 */
[----:B-1----:R-:W-:Y:S01]  /*2690*/  SHF.L.U32 R5, R12, 0x1f, RZ ;  /* 0x0000001f0c057819 */ /* 0x002fe200000006ff */
[----:B------:R-:W-:Y:S01]  /*26a0*/  UIADD3 UR4, UPT, UPT, UR5, 0x70, URZ ;  /* 0x0000007005047890 */ /* 0x000fe2000fffe0ff */
[----:B------:R1:W-:Y:S05]  /*26b0*/  SYNCS.ARRIVE.TRANS64.RED.A1T0 RZ, [R4+URZ], RZ ;  /* 0x000000ff04ff79a7 */ /* 0x0003ea00081004ff */
[----:B------:R-:W-:Y:S01]  /*26c0*/  IMAD.U32 R7, RZ, RZ, UR4 ;  /* 0x00000004ff077e24 */ /* 0x000fe2000f8e00ff */
[----:B------:R-:W2:Y:S04]  /*26d0*/  SYNCS.PHASECHK.TRANS64.TRYWAIT P0, [UR5+0x80], R5 ;  /* 0x00008005ff0075a7 */ /* 0x000ea80008001105 */
[----:B------:R-:W-:Y:S01]  /*26e0*/  PRMT R6, R2, 0x654, R7 ;  /* 0x0000065402067816 */ /* 0x000fe20000000007 */
[----:B-1----:R-:W-:Y:S01]  /*26f0*/  @!P2 IMAD.MOV.U32 R4, RZ, RZ, 0x10 ;  /* 0x00000010ff04a424 */ /* 0x002fe200078e00ff */
[----:B--2---:R-:W-:Y:S06]  /*2700*/  @!P0 BRA `(.L_x_43) ;  /* 0x00000044009c8947 */ /* 0x004fec0003800000 */
.L_x_110:
[----:B------:R-:W-:Y:S01]  /*2710*/  ULEA UR4, UR6, UR37, 0x4 ;  /* 0x0000002506047291 */ /* 0x000fe2000f8e20ff */
[----:B------:R-:W-:Y:S01]  /*2720*/  SEL R3, R6, R3, !P2 ;  /* 0x0000000306037207 */ /* 0x000fe20005000000 */
[----:B------:R-:W-:Y:S01]  /*2730*/  UIADD3 UR5, UPT, UPT, UR5, 0x70, URZ ;  /* 0x0000007005057890 */ /* 0x000fe2000fffe0ff */
[----:B-1----:R-:W-:Y:S01]  /*2740*/  LEA R0, R11, UR37, 0x3 ;  /* 0x000000250b007c11 */ /* 0x002fe2000f8e18ff */
[----:B------:R-:W-:Y:S01]  /*2750*/  UIADD3 UR4, UPT, UPT, UR4, 0x100, URZ ;  /* 0x0000010004047890 */ /* 0x000fe2000fffe0ff */
[----:B------:R-:W-:Y:S01]  /*2760*/  SHF.L.U32 R5, R10, 0x1f, RZ ;  /* 0x0000001f0a057819 */ /* 0x000fe200000006ff */
[----:B------:R1:W-:Y:S01]  /*2770*/  @!P2 SYNCS.ARRIVE.TRANS64.RED RZ, [R3+URZ], R4 ;  /* 0x0000000403ffa9a7 */ /* 0x0003e200080004ff */
[----:B------:R-:W-:Y:S01]  /*2780*/  UIADD3 UR6, UPT, UPT, UR6, 0x1, URZ ;  /* 0x0000000106067890 */ /* 0x000fe2000fffe0ff */
[----:B------:R-:W-:-:S03]  /*2790*/  VIADD R8, R8, 0x1 ;  /* 0x0000000108087836 */ /* 0x000fc60000000000 */
[----:B------:R-:W-:Y:S02]  /*27a0*/  UISETP.NE.AND UP0, UPT, UR6, 0x2, UPT ;  /* 0x000000020600788c */ /* 0x000fe4000bf05270 */
[----:B------:R-:W-:Y:S06]  /*27b0*/  UGETNEXTWORKID.BROADCAST [UR4], [UR5] ;  /* 0x00000000040073ca */ /* 0x000fec0008000100 */
[----:B------:R-:W-:Y:S01]  /*27c0*/  USEL UR4, URZ, 0x1, UP0 ;  /* 0x00000001ff047887 */ /* 0x000fe20008000000 */
[----:B------:R-:W-:Y:S01]  /*27d0*/  ISETP.NE.AND P0, PT, R8, 0x2, PT ;  /* 0x000000020800780c */ /* 0x000fe20003f05270 */
[----:B------:R-:W-:Y:S01]  /*27e0*/  USEL UR6, UR6, URZ, UP0 ;  /* 0x000000ff06067287 */ /* 0x000fe20008000000 */
[----:B------:R-:W2:Y:S03]  /*27f0*/  SYNCS.PHASECHK.TRANS64.TRYWAIT P1, [R0+URZ+0x70], R5 ;  /* 0x00007005000075a7 */ /* 0x000ea600080211ff */
[----:B------:R-:W-:Y:S01]  /*2800*/  LOP3.LUT R12, R12, UR4, RZ, 0x3c, !PT ;  /* 0x000000040c0c7c12 */ /* 0x000fe2000f8e3cff */
[----:B-12---:R-:W-:Y:S07]  /*2810*/  @!P1 BRA `(.L_x_44) ;  /* 0x0000004400709947 */ /* 0x006fee0003800000 */
.L_x_111:
[C---:B------:R-:W-:Y:S01]  /*2820*/  LEA R4, R11.reuse, UR37, 0x4 ;  /* 0x000000250b047c11 */ /* 0x040fe2000f8e20ff */
[----:B-1----:R-:W-:Y:S01]  /*2830*/  VIADD R0, R0, 0x80 ;  /* 0x0000008000007836 */ /* 0x002fe20000000000 */
[----:B------:R-:W-:Y:S01]  /*2840*/  SEL R8, R8, RZ, P0 ;  /* 0x000000ff08087207 */ /* 0x000fe20000000000 */
[----:B------:R-:W-:-:S03]  /*2850*/  VIADD R11, R11, 0x1 ;  /* 0x000000010b0b7836 */ /* 0x000fc60000000000 */
[----:B------:R-:W1:Y:S01]  /*2860*/  LDS.128 R4, [R4+0x100] ;  /* 0x0001000004047984 */ /* 0x000e620000000c00 */
[----:B------:R-:W-:Y:S02]  /*2870*/  PRMT R0, RZ, 0x654, R0 ;  /* 0x00000654ff007816 */ /* 0x000fe40000000000 */
[C---:B------:R-:W-:Y:S01]  /*2880*/  ISETP.NE.AND P1, PT, R11.reuse, 0x2, PT ;  /* 0x000000020b00780c */ /* 0x040fe20003f25270 */
[----:B------:R-:W-:Y:S01]  /*2890*/  @!PT LDS RZ, [RZ] ;  /* 0x00000000fffff984 */ /* 0x000fe20000000800 */
[----:B------:R-:W-:Y:S01]  /*28a0*/  @!PT LDS RZ, [RZ] ;  /* 0x00000000fffff984 */ /* 0x000fe20000000800 */
[----:B------:R-:W-:Y:S01]  /*28b0*/  @!PT LDS RZ, [RZ] ;  /* 0x00000000fffff984 */ /* 0x000fe20000000800 */
[----:B------:R-:W-:Y:S01]  /*28c0*/  @!PT LDS RZ, [RZ] ;  /* 0x00000000fffff984 */ /* 0x000fe20000000800 */
[----:B------:R2:W-:Y:S06]  /*28d0*/  MEMBAR.ALL.CTA ;  /* 0x0000000000007992 */ /* 0x0005ec0000008000 */
[----:B--2---:R-:W2:Y:S01]  /*28e0*/  FENCE.VIEW.ASYNC.S ;  /* 0x00000000000073c6 */ /* 0x004ea20000000000 */
[----:B------:R-:W-:Y:S01]  /*28f0*/  SEL R11, R11, RZ, P1 ;  /* 0x000000ff0b0b7207 */ /* 0x000fe20000800000 */
[----:B--2---:R2:W-:Y:S01]  /*2900*/  SYNCS.ARRIVE.TRANS64.RED.A1T0 RZ, [R0+URZ], RZ ;  /* 0x000000ff00ff79a7 */ /* 0x0045e200081004ff */
[----:B-1----:R-:W-:-:S02]  /*2910*/  LOP3.LUT P3, RZ, R6, 0x1, RZ, 0xc0, !PT ;  /* 0x0000000106ff7812 */ /* 0x002fc4000786c0ff */
[----:B------:R-:W-:-:S04]  /*2920*/  SEL R5, RZ, 0x1, P1 ;  /* 0x00000001ff057807 */ /* 0x000fc80000800000 */
[----:B------:R-:W-:Y:S02]  /*2930*/  LOP3.LUT R10, R10, R5, RZ, 0x3c, !PT ;  /* 0x000000050a0a7212 */ /* 0x000fe400078e3cff */
[----:B--2---:R-:W-:-:S04]  /*2940*/  SEL R0, RZ, 0x1, P0 ;  /* 0x00000001ff007807 */ /* 0x004fc80000000000 */
[----:B------:R-:W-:Y:S01]  /*2950*/  LOP3.LUT R9, R9, R0, RZ, 0x3c, !PT ;  /* 0x0000000009097212 */ /* 0x000fe200078e3cff */
[----:B------:R-:W-:Y:S06]  /*2960*/  @P3 BRA `(.L_x_45) ;  /* 0xfffffffc002c3947 */ /* 0x000fec000383ffff */
[----:B------:R-:W-:Y:S01]  /*2970*/  ULEA UR5, UR6, UR37, 0x3 ;  /* 0x0000002506057291 */ /* 0x000fe2000f8e18ff */
[----:B------:R-:W-:-:S08]  /*2980*/  SHF.L.U32 R3, R12, 0x1f, RZ ;  /* 0x0000001f0c037819 */ /* 0x000fd000000006ff */
[----:B------:R-:W1:Y:S02]  /*2990*/  SYNCS.PHASECHK.TRANS64 P0, [UR5+0x80], R3 ;  /* 0x00008003ff0075a7 */ /* 0x000e640008001005 */
[----:B-1----:R-:W-:Y:S05]  /*29a0*/  @P0 BRA `(.L_x_46) ;  /* 0x0000000000080947 */ /* 0x002fea0003800000 */
[----:B------:R-:W1:Y:S02]  /*29b0*/  SYNCS.PHASECHK.TRANS64.TRYWAIT P0, [UR5+0x80], R3 ;  /* 0x00008003ff0075a7 */ /* 0x000e640008001105 */
[----:B-1----:R-:W-:Y:S05]  /*29c0*/  @!P0 BRA `(.L_x_47) ;  /* 0x0000004400188947 */ /* 0x002fea0003800000 */
.L_x_46:
[----:B------:R-:W-:-:S04]  /*29d0*/  UIADD3 UR4, UPT, UPT, UR6, 0x1, URZ ;  /* 0x0000000106047890 */ /* 0x000fc8000fffe0ff */
[----:B------:R-:W-:-:S04]  /*29e0*/  UISETP.NE.AND UP0, UPT, UR4, 0x2, UPT ;  /* 0x000000020400788c */ /* 0x000fc8000bf05270 */
[----:B------:R-:W-:Y:S02]  /*29f0*/  USEL UR7, URZ, 0x1, UP0 ;  /* 0x00000001ff077887 */ /* 0x000fe40008000000 */
[----:B------:R-:W-:-:S04]  /*2a00*/  USEL UR4, UR4, URZ, UP0 ;  /* 0x000000ff04047287 */ /* 0x000fc80008000000 */
[----:B------:R-:W-:Y:S01]  /*2a10*/  ULEA UR4, UR4, UR37, 0x3 ;  /* 0x0000002504047291 */ /* 0x000fe2000f8e18ff */
[----:B-1----:R-:W-:-:S04]  /*2a20*/  LOP3.LUT R3, R12, UR7, RZ, 0x3c, !PT ;  /* 0x000000070c037c12 */ /* 0x002fc8000f8e3cff */
[----:B------:R-:W-:-:S04]  /*2a30*/  SHF.L.U32 R0, R3, 0x1f, RZ ;  /* 0x0000001f03007819 */ /* 0x000fc800000006ff */
[----:B------:R-:W1:Y:S02]  /*2a40*/  SYNCS.PHASECHK.TRANS64 P0, [UR4+0x80], R0 ;  /* 0x00008000ff0075a7 */ /* 0x000e640008001004 */
[----:B-1----:R-:W-:Y:S05]  /*2a50*/  @P0 EXIT ;  /* 0x000000000000094d */ /* 0x002fea0003800000 */
[----:B------:R-:W-:Y:S02]  /*2a60*/  SHF.L.U32 R3, R3, 0x1f, RZ ;  /* 0x0000001f03037819 */ /* 0x000fe400000006ff */
[----:B------:R-:W-:-:S07]  /*2a70*/  MOV R0, UR4 ;  /* 0x0000000400007c02 */ /* 0x000fce0008000f00 */
.L_x_48:
[----:B-1----:R1:W2:Y:S02]  /*2a80*/  SYNCS.PHASECHK.TRANS64.TRYWAIT P0, [R0+URZ+0x80], R3 ;  /* 0x00008003000075a7 */ /* 0x0022a400080011ff */
[----:B--2---:R-:W-:Y:S05]  /*2a90*/  @!P0 NANOSLEEP.SYNCS 0x989680 ;  /* 0x009896800000895d */ /* 0x004fea0003900000 */
[----:B------:R-:W2:Y:S02]  /*2aa0*/  @!P0 SYNCS.PHASECHK.TRANS64 P0, [R0+URZ+0x80], R3 ;  /* 0x00008003000085a7 */ /* 0x000ea400080010ff */
[----:B--2---:R-:W-:Y:S05]  /*2ab0*/  @P0 EXIT ;  /* 0x000000000000094d */ /* 0x004fea0003800000 */
[----:B------:R-:W-:Y:S05]  /*2ac0*/  BRA `(.L_x_48) ;  /* 0xfffffffc00ec7947 */ /* 0x000fea000383ffff */
.L_x_41:
[----:B------:R-:W-:-:S09]  /*2ad0*/  UISETP.NE.AND UP1, UPT, UR8, URZ, UPT ;  /* 0x000000ff0800728c */ /* 0x000fd2000bf25270 */
[----:B------:R-:W-:Y:S05]  /*2ae0*/  BRA.U UP1, `(.L_x_49) ;  /* 0x0000000d017c7547 */ /* 0x000fea000b800000 */
[----:B------:R-:W-:Y:S01]  /*2af0*/  UMOV UR4, 0x40 ;  /* 0x0000004000047882 */ /* 0x000fe20000000000 */
[----:B------:R-:W-:Y:S01]  /*2b00*/  NOP ;  /* 0x0000000000007918 */ /* 0x000fe20000000000 */
[----:B------:R-:W-:Y:S01]  /*2b10*/  ULEA UR4, UR37, UR4, 0x18 ;  /* 0x0000000425047291 */ /* 0x000fe2000f8ec0ff */
[----:B------:R-:W-:Y:S02]  /*2b20*/  UMOV UR5, 0x400 ;  /* 0x0000040000057882 */ /* 0x000fe40000000000 */
[----:B------:R-:W-:-:S06]  /*2b30*/  ULEA UR37, UR37, UR5, 0x18 ;  /* 0x0000000525257291 */ /* 0x000fcc000f8ec0ff */
[----:B------:R-:W1:Y:S02]  /*2b40*/  LDS.U8 R0, [UR4+0x1c] ;  /* 0x00001c04ff007984 */ /* 0x000e640008000000 */
[----:B-1----:R-:W-:-:S13]  /*2b50*/  ISETP.NE.AND P0, PT, R0, RZ, PT ;  /* 0x000000ff0000720c */ /* 0x002fda0003f05270 */
[----:B------:R-:W-:Y:S05]  /*2b60*/  @P0 BRA `(.L_x_50) ;  /* 0x0000000000580947 */ /* 0x000fea0003800000 */
[----:B------:R-:W-:-:S13]  /*2b70*/  ELECT P0, URZ, PT ;  /* 0x0000000000ff782f */ /* 0x000fda0003800000 */
[----:B------:R-:W-:Y:S05]  /*2b80*/  @!P0 BRA `(.L_x_51) ;  /* 0x0000000000608947 */ /* 0x000fea0003800000 */
[----:B------:R-:W-:Y:S01]  /*2b90*/  UMOV UR5, 0x10 ;  /* 0x0000001000057882 */ /* 0x000fe20000000000 */
[----:B------:R-:W-:Y:S01]  /*2ba0*/  HFMA2 R0, -RZ, RZ, 0, 5.9604644775390625e-08 ;  /* 0x00000001ff007431 */ /* 0x000fe200000001ff */
[----:B------:R-:W-:-:S03]  /*2bb0*/  MOV R2, 0xffff ;  /* 0x0000ffff00027802 */ /* 0x000fc60000000f00 */
[----:B------:R-:W-:Y:S04]  /*2bc0*/  DEPBAR.LE SB1, 0x36 ;  /* 0x00009d800000791a */ /* 0x000fe80000000000 */
[----:B------:R-:W1:Y:S02]  /*2bd0*/  UTCATOMSWS.FIND_AND_SET.ALIGN UP0, UR5, UR5 ;  /* 0x00000005000575e3 */ /* 0x000e640008000800 */
[----:B-1----:R-:W-:Y:S01]  /*2be0*/  MOV R3, UR5 ;  /* 0x0000000500037c02 */ /* 0x002fe20008000f00 */
[----:B------:R-:W-:Y:S06]  /*2bf0*/  BRA.U UP0, `(.L_x_52) ;  /* 0x0000000100187547 */ /* 0x000fec000b800000 */
.L_x_53:
[----:B------:R-:W-:Y:S05]  /*2c00*/  NANOSLEEP 0x64 ;  /* 0x000000640000795d */ /* 0x000fea0003800000 */
[----:B------:R-:W-:-:S05]  /*2c10*/  UMOV UR5, 0x10 ;  /* 0x0000001000057882 */ /* 0x000fca0000000000 */
[----:B------:R-:W-:Y:S04]  /*2c20*/  DEPBAR.LE SB1, 0x36 ;  /* 0x00009d800000791a */ /* 0x000fe80000000000 */
[----:B------:R-:W1:Y:S02]  /*2c30*/  UTCATOMSWS.FIND_AND_SET.ALIGN UP0, UR5, UR5 ;  /* 0x00000005000575e3 */ /* 0x000e640008000800 */
[----:B-1----:R-:W-:Y:S01]  /*2c40*/  MOV R3, UR5 ;  /* 0x0000000500037c02 */ /* 0x002fe20008000f00 */
[----:B------:R-:W-:Y:S05]  /*2c50*/  BRA.U !UP0, `(.L_x_53) ;  /* 0xfffffffd08e87547 */ /* 0x000fea000b83ffff */
.L_x_52:
[-C--:B------:R-:W-:Y:S02]  /*2c60*/  SHF.L.U32 R2, R2, R3.reuse, RZ ;  /* 0x0000000302027219 */ /* 0x080fe400000006ff */
[----:B------:R-:W-:Y:S01]  /*2c70*/  SHF.L.U32 R0, R0, R3, RZ ;  /* 0x0000000300007219 */ /* 0x000fe200000006ff */
[----:B------:R-:W-:Y:S02]  /*2c80*/  IMAD.SHL.U32 R3, R3, 0x20, RZ ;  /* 0x0000002003037824 */ /* 0x000fe400078e00ff */
[----:B------:R1:W-:Y:S04]  /*2c90*/  ATOMS.OR RZ, [UR4+0x14], R2 ;  /* 0x00001402ffff798c */ /* 0x0003e8000b000004 */
[----:B------:R1:W-:Y:S04]  /*2ca0*/  ATOMS.OR RZ, [UR4+0x18], R0 ;  /* 0x00001800ffff798c */ /* 0x0003e8000b000004 */
[----:B------:R1:W-:Y:S01]  /*2cb0*/  STS [UR37+0x120], R3 ;  /* 0x00012003ff007988 */ /* 0x0003e20008000825 */
[----:B------:R-:W-:Y:S05]  /*2cc0*/  BRA `(.L_x_51) ;  /* 0x0000000000107947 */ /* 0x000fea0003800000 */
.L_x_50:
[----:B------:R-:W-:Y:S02]  /*2cd0*/  MOV R0, 0xffffffff ;  /* 0xffffffff00007802 */ /* 0x000fe40000000f00 */
[----:B------:R-:W-:-:S03]  /*2ce0*/  MOV R2, 0x2d10 ;  /* 0x00002d1000027802 */ /* 0x000fc60000000f00 */
[----:B------:R1:W-:Y:S04]  /*2cf0*/  STS [UR37+0x120], R0 ;  /* 0x00012000ff007988 */ /* 0x0003e80008000825 */
[----:B-1-3-5:R-:W-:Y:S05]  /*2d00*/  CALL.REL.NOINC `($__internal_1_$__cuda_sm10x_tcgen05_guardrail_trap_phase_invalid_during_alloc) ;  /* 0x0000004400947944 */ /* 0x02afea0003c00000 */
.L_x_51:
[----:B------:R-:W-:Y:S05]  /*2d10*/  WARPSYNC.ALL ;  /* 0x0000000000007948 */ /* 0x000fea0003800000 */
[----:B------:R-:W2:Y:S01]  /*2d20*/  S2UR UR6, SR_CgaCtaId ;  /* 0x00000000000679c3 */ /* 0x000ea20000008800 */
[----:B------:R-:W-:Y:S01]  /*2d30*/  UMOV UR4, 0x400 ;  /* 0x0000040000047882 */ /* 0x000fe20000000000 */
[----:B------:R-:W-:-:S06]  /*2d40*/  NOP ;  /* 0x0000000000007918 */ /* 0x000fcc0000000000 */
[----:B------:R-:W-:Y:S06]  /*2d50*/  BAR.ARV 0x6, 0xa0 ;  /* 0x0182800000007b1d */ /* 0x000fec0000002000 */
[----:B------:R-:W4:Y:S01]  /*2d60*/  LDCU UR7, c[0x0][0x38c] ;  /* 0x00007180ff0777ac */ /* 0x000f220008000800 */
[----:B------:R-:W-:Y:S01]  /*2d70*/  IMAD.MOV.U32 R11, RZ, RZ, 0x1 ;  /* 0x00000001ff0b7424 */ /* 0x000fe200078e00ff */
[----:B------:R-:W-:Y:S01]  /*2d80*/  CS2R R8, SRZ ;  /* 0x0000000000087805 */ /* 0x000fe2000001ff00 */
[----:B------:R-:W-:Y:S01]  /*2d90*/  IMAD.MOV.U32 R10, RZ, RZ, RZ ;  /* 0x000000ffff0a7224 */ /* 0x000fe200078e00ff */
[----:B------:R-:W-:Y:S01]  /*2da0*/  UMOV UR18, URZ ;  /* 0x000000ff00127c82 */ /* 0x000fe20008000000 */
[----:B------:R-:W-:Y:S01]  /*2db0*/  UMOV UR17, URZ ;  /* 0x000000ff00117c82 */ /* 0x000fe20008000000 */
[----:B------:R-:W-:Y:S01]  /*2dc0*/  UMOV UR22, 0x0 ;  /* 0x0000000000167882 */ /* 0x000fe20000000000 */
[----:B------:R-:W-:Y:S01]  /*2dd0*/  UMOV UR23, 0x81004a0 ;  /* 0x081004a000177882 */ /* 0x000fe20000000000 */
[----:B------:R-:W-:Y:S01]  /*2de0*/  UMOV UR20, 0x0 ;  /* 0x0000000000147882 */ /* 0x000fe20000000000 */
[----:B------:R-:W-:Y:S01]  /*2df0*/  UMOV UR21, 0x81004a0 ;  /* 0x081004a000157882 */ /* 0x000fe20000000000 */
[----:B--2---:R-:W-:Y:S01]  /*2e00*/  ULEA UR6, UR6, UR4, 0x18 ;  /* 0x0000000406067291 */ /* 0x004fe2000f8ec0ff */
[----:B------:R-:W2:Y:S03]  /*2e10*/  LDCU UR4, c[0x0][0x38c] ;  /* 0x00007180ff0477ac */ /* 0x000ea60008000800 */
[----:B------:R-:W-:-:S02]  /*2e20*/  UIADD3 UR11, UPT, UPT, UR6, 0x4400, URZ ;  /* 0x00004400060b7890 */ /* 0x000fc4000fffe0ff */
[----:B----4-:R-:W-:-:S03]  /*2e30*/  UIADD3 UR7, UPT, UPT, UR7, 0x3f, URZ ;  /* 0x0000003f07077890 */ /* 0x010fc6000fffe0ff */
[----:B-1----:R-:W1:Y:S01]  /*2e40*/  LDS R0, [UR6+0x120] ;  /* 0x00012006ff007984 */ /* 0x002e620008000800 */
[----:B------:R-:W-:Y:S02]  /*2e50*/  UIADD3 UR12, UPT, UPT, UR6, 0xe400, URZ ;  /* 0x0000e400060c7890 */ /* 0x000fe4000fffe0ff */
[----:B------:R-:W-:Y:S02]  /*2e60*/  USHF.R.S32.HI UR5, URZ, 0x1f, UR7 ;  /* 0x0000001fff057899 */ /* 0x000fe40008011407 */
[----:B------:R-:W-:Y:S02]  /*2e70*/  USHF.R.U32.HI UR11, URZ, 0x4, UR11 ;  /* 0x00000004ff0b7899 */ /* 0x000fe4000801160b */
[----:B------:R-:W-:Y:S02]  /*2e80*/  ULEA.HI UR5, UR5, UR7, URZ, 0x6 ;  /* 0x0000000705057291 */ /* 0x000fe4000f8f30ff */
[----:B------:R-:W-:Y:S02]  /*2e90*/  USHF.R.U32.HI UR12, URZ, 0x4, UR12 ;  /* 0x00000004ff0c7899 */ /* 0x000fe4000801160c */
[----:B------:R-:W-:-:S02]  /*2ea0*/  USHF.R.S32.HI UR5, URZ, 0x6, UR5 ;  /* 0x00000006ff057899 */ /* 0x000fc40008011405 */
[----:B------:R-:W-:Y:S02]  /*2eb0*/  ULOP3.LUT UR11, UR11, 0x3fff, URZ, 0xc0, !UPT ;  /* 0x00003fff0b0b7892 */ /* 0x000fe4000f8ec0ff */
[----:B------:R-:W-:Y:S02]  /*2ec0*/  UISETP.LT.AND UP0, UPT, UR5, 0x1, UPT ;  /* 0x000000010500788c */ /* 0x000fe4000bf01270 */
[----:B------:R-:W-:Y:S02]  /*2ed0*/  ULOP3.LUT UR12, UR12, 0x3fff, URZ, 0xc0, !UPT ;  /* 0x00003fff0c0c7892 */ /* 0x000fe4000f8ec0ff */
[----:B------:R-:W-:Y:S02]  /*2ee0*/  USEL UR10, UR5, 0x1, !UP0 ;  /* 0x00000001050a7887 */ /* 0x000fe4000c000000 */
[----:B------:R-:W-:Y:S02]  /*2ef0*/  ULOP3.LUT UR11, UR11, 0x10000, URZ, 0xfc, !UPT ;  /* 0x000100000b0b7892 */ /* 0x000fe4000f8efcff */
[----:B------:R-:W-:-:S02]  /*2f00*/  ULOP3.LUT UR12, UR12, 0x10000, URZ, 0xfc, !UPT ;  /* 0x000100000c0c7892 */ /* 0x000fc4000f8efcff */
[----:B------:R-:W-:Y:S02]  /*2f10*/  UIADD3 UR10, UPT, UPT, -UR10, URZ, URZ ;  /* 0x000000ff0a0a7290 */ /* 0x000fe4000fffe1ff */
[----:B--2---:R-:W-:Y:S01]  /*2f20*/  UISETP.GE.AND UP3, UPT, UR4, 0x1, UPT ;  /* 0x000000010400788c */ /* 0x004fe2000bf66270 */
[----:B-1----:R-:W-:-:S15]  /*2f30*/  R2UR UR19, R0 ;  /* 0x00000000001372ca */ /* 0x002fde00000e0000 */
.L_x_60:
[----:B------:R-:W-:Y:S02]  /*2f40*/  LEA R0, R10, UR6, 0x3 ;  /* 0x000000060a007c11 */ /* 0x000fe4000f8e18ff */
[----:B------:R-:W-:Y:S02]  /*2f50*/  SHF.L.U32 R5, R9, 0x1f, RZ ;  /* 0x0000001f09057819 */ /* 0x000fe400000006ff */
[----:B------:R-:W-:Y:S01]  /*2f60*/  PLOP3.LUT P0, PT, PT, PT, UP3, 0x80, 0x8 ;  /* 0x000000000008781c */ /* 0x000fe20003f0f038 */
[----:B------:R-:W-:Y:S01]  /*2f70*/  VIADD R3, R0, 0x80 ;  /* 0x0000008000037836 */ /* 0x000fe20000000000 */
[----:B-1----:R-:W1:Y:S02]  /*2f80*/  SYNCS.PHASECHK.TRANS64.TRYWAIT P1, [R0+URZ+0x70], R5 ;  /* 0x00007005000075a7 */ /* 0x002e6400080211ff */
[----:B-1--4-:R-:W-:Y:S09]  /*2f90*/  @!P1 BRA `(.L_x_54) ;  /* 0x0000003c00bc9947 */ /* 0x012ff20003800000 */
.L_x_113:
[----:B------:R-:W-:Y:S01]  /*2fa0*/  LEA R4, R10, UR6, 0x4 ;  /* 0x000000060a047c11 */ /* 0x000fe2000f8e20ff */
[----:B------:R-:W-:Y:S01]  /*2fb0*/  @UP3 ULEA UR4, UR17, UR6, 0x3 ;  /* 0x0000000611043291 */ /* 0x000fe2000f8e18ff */
[----:B------:R-:W-:Y:S01]  /*2fc0*/  PLOP3.LUT P2, PT, PT, PT, PT, 0x80, 0x8 ;  /* 0x000000000008781c */ /* 0x000fe20003f4f070 */
[----:B------:R-:W-:Y:S01]  /*2fd0*/  ULEA UR8, UR18, UR6, 0x3 ;  /* 0x0000000612087291 */ /* 0x000fe2000f8e18ff */
[----:B------:R-:W-:Y:S01]  /*2fe0*/  PRMT R3, RZ, 0x654, R3 ;  /* 0x00000654ff037816 */ /* 0x000fe20000000003 */
[----:B------:R-:W-:Y:S01]  /*2ff0*/  ULEA UR9, UR18, UR19, 0x6 ;  /* 0x0000001312097291 */ /* 0x000fe2000f8e30ff */
[----:B-1----:R-:W1:Y:S01]  /*3000*/  LDS.128 R4, [R4+0x100] ;  /* 0x0001000004047984 */ /* 0x002e620000000c00 */
[----:B------:R-:W-:Y:S02]  /*3010*/  @P0 SHF.L.U32 R2, R8, 0x1f, RZ ;  /* 0x0000001f08020819 */ /* 0x000fe400000006ff */
[----:B------:R-:W-:Y:S01]  /*3020*/  SHF.L.U32 R0, R11, 0x1f, RZ ;  /* 0x0000001f0b007819 */ /* 0x000fe200000006ff */
[----:B------:R-:W-:Y:S01]  /*3030*/  @!PT LDS RZ, [RZ] ;  /* 0x00000000fffff984 */ /* 0x000fe20000000800 */
[----:B------:R-:W-:Y:S01]  /*3040*/  @!PT LDS RZ, [RZ] ;  /* 0x00000000fffff984 */ /* 0x000fe20000000800 */
[----:B------:R-:W-:Y:S01]  /*3050*/  @!PT LDS RZ, [RZ] ;  /* 0x00000000fffff984 */ /* 0x000fe20000000800 */
[----:B------:R-:W-:Y:S01]  /*3060*/  @!PT LDS RZ, [RZ] ;  /* 0x00000000fffff984 */ /* 0x000fe20000000800 */
[----:B------:R2:W-:Y:S06]  /*3070*/  MEMBAR.ALL.CTA ;  /* 0x0000000000007992 */ /* 0x0005ec0000008000 */
[----:B--2---:R-:W2:Y:S02]  /*3080*/  FENCE.VIEW.ASYNC.S ;  /* 0x00000000000073c6 */ /* 0x004ea40000000000 */
[----:B--2---:R2:W-:Y:S01]  /*3090*/  SYNCS.ARRIVE.TRANS64.RED.A1T0 RZ, [R3+URZ], RZ ;  /* 0x000000ff03ff79a7 */ /* 0x0045e200081004ff */
[----:B------:R2:W4:Y:S01]  /*30a0*/  @P0 SYNCS.PHASECHK.TRANS64.TRYWAIT P2, [UR4], R2 ;  /* 0x00000002ff0005a7 */ /* 0x0005220008041104 */
[----:B-1----:R-:W-:Y:S01]  /*30b0*/  LOP3.LUT P1, RZ, R6, 0x1, RZ, 0xc0, !PT ;  /* 0x0000000106ff7812 */ /* 0x002fe2000782c0ff */
[----:B------:R-:W1:Y:S02]  /*30c0*/  SYNCS.PHASECHK.TRANS64.TRYWAIT P0, [UR8+0xb0], R0 ;  /* 0x0000b000ff0075a7 */ /* 0x000e640008001108 */
[----:B-12-4-:R-:W-:Y:S10]  /*30d0*/  @!P0 BRA `(.L_x_55) ;  /* 0x0000003c00808947 */ /* 0x016ff40003800000 */
.L_x_115:
[----:B------:R-:W-:Y:S01]  /*30e0*/  IADD3 R10, PT, PT, R10, 0x1, RZ ;  /* 0x000000010a0a7810 */ /* 0x000fe20007ffe0ff */
[----:B------:R-:W-:Y:S06]  /*30f0*/  BRA.U !UP3, `(.L_x_56) ;  /* 0x000000010b987547 */ /* 0x000fec000b800000 */
[----:B------:R-:W-:Y:S01]  /*3100*/  UPLOP3.LUT UP4, UPT, UPT, UPT, UPT, 0x40, 0x4 ;  /* 0x000000000004789c */ /* 0x000fe20003f8e870 */
[----:B------:R-:W-:Y:S01]  /*3110*/  UMOV UR16, UR10 ;  /* 0x0000000a00107c82 */ /* 0x000fe20008000000 */
[----:B------:R-:W-:Y:S01]  /*3120*/  UMOV UR15, UR5 ;  /* 0x00000005000f7c82 */ /* 0x000fe20008000000 */
[----:B------:R-:W-:-:S08]  /*3130*/  UMOV UR14, UR17 ;  /* 0x00000011000e7c82 */ /* 0x000fd00008000000 */
.L_x_59:
[----:B------:R-:W-:Y:S02]  /*3140*/  UIADD3 UR16, UPT, UPT, UR16, 0x1, URZ ;  /* 0x0000000110107890 */ /* 0x000fe4000fffe0ff */
[----:B--2---:R-:W-:Y:S02]  /*3150*/  ULEA UR7, UR14, UR6, 0x3 ;  /* 0x000000060e077291 */ /* 0x004fe4000f8e18ff */
[----:B------:R-:W-:Y:S01]  /*3160*/  UISETP.NE.AND UP0, UPT, UR16, URZ, UPT ;  /* 0x000000ff1000728c */ /* 0x000fe2000bf05270 */
[----:B----4-:R-:W-:Y:S10]  /*3170*/  @P2 BRA `(.L_x_57) ;  /* 0x00000000000c2947 */ /* 0x010ff40003800000 */
[----:B-1----:R-:W-:Y:S04]  /*3180*/  SHF.L.U32 R3, R8, 0x1f, RZ ;  /* 0x0000001f08037819 */ /* 0x002fe800000006ff */
[----:B------:R-:W1:Y:S02]  /*3190*/  SYNCS.PHASECHK.TRANS64.TRYWAIT P0, [UR7], R3 ;  /* 0x00000003ff0075a7 */ /* 0x000e640008001107 */
[----:B-1----:R-:W-:Y:S05]  /*31a0*/  @!P0 BRA `(.L_x_58) ;  /* 0x0000003c00648947 */ /* 0x002fea0003800000 */
.L_x_57:
[----:B------:R-:W-:Y:S01]  /*31b0*/  UISETP.NE.AND UP1, UPT, UR15, 0x1, UPT ;  /* 0x000000010f00788c */ /* 0x000fe2000bf25270 */
[----:B------:R-:W-:Y:S01]  /*31c0*/  PLOP3.LUT P2, PT, PT, PT, PT, 0x80, 0x8 ;  /* 0x000000000008781c */ /* 0x000fe20003f4f070 */
[----:B------:R-:W-:Y:S02]  /*31d0*/  UIADD3 UR17, UPT, UPT, UR14, 0x1, URZ ;  /* 0x000000010e117890 */ /* 0x000fe4000fffe0ff */
[----:B------:R-:W-:Y:S02]  /*31e0*/  ULEA UR24, UR14, UR12, 0x8 ;  /* 0x0000000c0e187291 */ /* 0x000fe4000f8e40ff */
[----:B------:R-:W-:Y:S01]  /*31f0*/  UISETP.NE.AND UP2, UPT, UR17, 0x5, UPT ;  /* 0x000000051100788c */ /* 0x000fe2000bf45270 */
[----:B------:R-:W-:Y:S01]  /*3200*/  PLOP3.LUT P0, PT, PT, PT, UP1, 0x80, 0x8 ;  /* 0x000000000008781c */ /* 0x000fe20003f0f018 */
[----:B------:R-:W-:Y:S02]  /*3210*/  ULEA UR26, UR14, UR11, 0x9 ;  /* 0x0000000b0e1a7291 */ /* 0x000fe4000f8e48ff */
[----:B------:R-:W-:Y:S02]  /*3220*/  USEL UR13, URZ, 0x1, UP2 ;  /* 0x00000001ff0d7887 */ /* 0x000fe40009000000 */
[----:B------:R-:W-:Y:S02]  /*3230*/  USEL UR17, UR17, URZ, UP2 ;  /* 0x000000ff11117287 */ /* 0x000fe40009000000 */
[----:B------:R-:W-:Y:S02]  /*3240*/  UIADD3 UR30, UPT, UPT, UR24, 0x2, URZ ;  /* 0x00000002181e7890 */ /* 0x000fe4000fffe0ff */
[----:B------:R-:W-:Y:S01]  /*3250*/  @UP1 ULEA UR4, UR17, UR6, 0x3 ;  /* 0x0000000611041291 */ /* 0x000fe2000f8e18ff */
[----:B------:R-:W-:Y:S01]  /*3260*/  LOP3.LUT R8, R8, UR13, RZ, 0x3c, !PT ;  /* 0x0000000d08087c12 */ /* 0x000fe2000f8e3cff */
[----:B------:R-:W-:Y:S02]  /*3270*/  UIADD3 UR28, UPT, UPT, UR26, 0x2, URZ ;  /* 0x000000021a1c7890 */ /* 0x000fe4000fffe0ff */
[----:B------:R-:W-:Y:S01]  /*3280*/  UIADD3 UR7, UPT, UPT, UR7, 0x28, URZ ;  /* 0x0000002807077890 */ /* 0x000fe2000fffe0ff */
[----:B-1----:R-:W-:Y:S01]  /*3290*/  @P0 SHF.L.U32 R0, R8, 0x1f, RZ ;  /* 0x0000001f08000819 */ /* 0x002fe200000006ff */
[----:B------:R-:W-:Y:S01]  /*32a0*/  UMOV UR25, 0x80004020 ;  /* 0x8000402000197882 */ /* 0x000fe20000000000 */
[----:B------:R-:W-:Y:S01]  /*32b0*/  UMOV UR27, 0x80004020 ;  /* 0x80004020001b7882 */ /* 0x000fe20000000000 */
[----:B------:R-:W-:Y:S01]  /*32c0*/  UMOV UR31, 0x80004020 ;  /* 0x80004020001f7882 */ /* 0x000fe20000000000 */
[----:B------:R2:W4:Y:S01]  /*32d0*/  @P0 SYNCS.PHASECHK.TRANS64.TRYWAIT P2, [UR4], R0 ;  /* 0x00000000ff0005a7 */ /* 0x0005220008041104 */
[----:B------:R-:W-:Y:S01]  /*32e0*/  UIADD3 UR15, UPT, UPT, UR15, -0x1, URZ ;  /* 0xffffffff0f0f7890 */ /* 0x000fe2000fffe0ff */
[----:B------:R2:W-:Y:S01]  /*32f0*/  UTCIMMA gdesc[UR26], gdesc[UR24], tmem[UR9], tmem[UR22], idesc[UR23], UP4 ;  /* 0x00ff16181a0075ea */ /* 0x0005e2000a000109 */
[----:B------:R-:W-:Y:S01]  /*3300*/  UPLOP3.LUT UP4, UPT, UPT, UPT, UPT, 0x80, 0x8 ;  /* 0x000000000008789c */ /* 0x000fe20003f8f070 */
[----:B------:R-:W-:Y:S01]  /*3310*/  UMOV UR29, 0x80004020 ;  /* 0x80004020001d7882 */ /* 0x000fe20000000000 */
[----:B------:R-:W-:Y:S01]  /*3320*/  UMOV UR14, UR17 ;  /* 0x00000011000e7c82 */ /* 0x000fe20008000000 */
[----:B------:R2:W-:Y:S01]  /*3330*/  UTCIMMA gdesc[UR28], gdesc[UR30], tmem[UR9], tmem[UR20], idesc[UR21], UPT ;  /* 0x00ff141e1c0075ea */ /* 0x0005e2000b800109 */
[----:B------:R2:W-:Y:S01]  /*3340*/  UTCBAR [UR7], URZ ;  /* 0x000000ff070073e9 */ /* 0x0005e200080000ff */
[----:B------:R-:W-:Y:S06]  /*3350*/  BRA.U UP0, `(.L_x_59) ;  /* 0xfffffffd00787547 */ /* 0x000fec000b83ffff */
.L_x_56:
[----:B------:R-:W-:Y:S01]  /*3360*/  UIADD3 UR18, UPT, UPT, UR18, 0x1, URZ ;  /* 0x0000000112127890 */ /* 0x000fe2000fffe0ff */
[C---:B------:R-:W-:Y:S01]  /*3370*/  ISETP.NE.AND P0, PT, R10.reuse, 0x2, PT ;  /* 0x000000020a00780c */ /* 0x040fe20003f05270 */
[----:B------:R-:W-:Y:S02]  /*3380*/  UIADD3 UR8, UPT, UPT, UR8, 0x90, URZ ;  /* 0x0000009008087890 */ /* 0x000fe4000fffe0ff */
[----:B------:R-:W-:Y:S01]  /*3390*/  UISETP.NE.AND UP0, UPT, UR18, 0x4, UPT ;  /* 0x000000041200788c */ /* 0x000fe2000bf05270 */
[----:B-12---:R-:W-:Y:S02]  /*33a0*/  SEL R0, RZ, 0x1, P0 ;  /* 0x00000001ff007807 */ /* 0x006fe40000000000 */
[----:B------:R-:W-:Y:S01]  /*33b0*/  SEL R10, R10, RZ, P0 ;  /* 0x000000ff0a0a7207 */ /* 0x000fe20000000000 */
[----:B------:R-:W-:Y:S01]  /*33c0*/  USEL UR4, URZ, 0x1, UP0 ;  /* 0x00000001ff047887 */ /* 0x000fe20008000000 */
[----:B------:R-:W-:Y:S01]  /*33d0*/  LOP3.LUT R9, R9, R0, RZ, 0x3c, !PT ;  /* 0x0000000009097212 */ /* 0x000fe200078e3cff */
[----:B------:R-:W-:Y:S01]  /*33e0*/  USEL UR18, UR18, URZ, UP0 ;  /* 0x000000ff12127287 */ /* 0x000fe20008000000 */
[----:B------:R1:W-:Y:S03]  /*33f0*/  UTCBAR [UR8], URZ ;  /* 0x000000ff080073e9 */ /* 0x0003e600080000ff */
[----:B------:R-:W-:Y:S01]  /*3400*/  LOP3.LUT R11, R11, UR4, RZ, 0x3c, !PT ;  /* 0x000000040b0b7c12 */ /* 0x000fe2000f8e3cff */
[----:B------:R-:W-:Y:S07]  /*3410*/  @P1 BRA `(.L_x_60) ;  /* 0xfffffff800c81947 */ /* 0x000fee000383ffff */
[----:B------:R-:W2:Y:S01]  /*3420*/  S2UR UR4, SR_CgaCtaId ;  /* 0x00000000000479c3 */ /* 0x000ea20000008800 */
[----:B------:R-:W-:Y:S01]  /*3430*/  ELECT P0, URZ, PT ;  /* 0x0000000000ff782f */ /* 0x000fe20003800000 */
[----:B------:R-:W-:Y:S01]  /*3440*/  IMAD.MOV.U32 R0, RZ, RZ, 0x1 ;  /* 0x00000001ff007424 */ /* 0x000fe200078e00ff */
[----:B------:R-:W-:Y:S01]  /*3450*/  UIADD3 UR6, UPT, UPT, UR6, 0xb0, URZ ;  /* 0x000000b006067890 */ /* 0x000fe2000fffe0ff */
[----:B------:R-:W-:Y:S01]  /*3460*/  SHF.L.U32 R3, R11, 0x1f, RZ ;  /* 0x0000001f0b037819 */ /* 0x000fe200000006ff */
[----:B------:R-:W-:-:S03]  /*3470*/  UMOV UR5, 0x40 ;  /* 0x0000004000057882 */ /* 0x000fc60000000000 */
[----:B------:R-:W-:Y:S01]  /*3480*/  UVIRTCOUNT.DEALLOC.SMPOOL 0x80 ;  /* 0x000000800000784c */ /* 0x000fe20000000000 */
[----:B--2---:R-:W-:Y:S02]  /*3490*/  ULEA UR4, UR4, UR5, 0x18 ;  /* 0x0000000504047291 */ /* 0x004fe4000f8ec0ff */
[----:B------:R-:W-:-:S07]  /*34a0*/  ULEA UR5, UR18, UR6, 0x3 ;  /* 0x0000000612057291 */ /* 0x000fce000f8e18ff */
[----:B------:R2:W-:Y:S02]  /*34b0*/  @P0 STS.U8 [UR4+0x1c], R0 ;  /* 0x00001c00ff000988 */ /* 0x0005e40008000004 */
[----:B------:R-:W3:Y:S02]  /*34c0*/  SYNCS.PHASECHK.TRANS64.TRYWAIT P0, [UR5], R3 ;  /* 0x00000003ff0075a7 */ /* 0x000ee40008001105 */
[----:B--23--:R-:W-:Y:S05]  /*34d0*/  @!P0 BRA `(.L_x_61) ;  /* 0x0000003800b08947 */ /* 0x00cfea0003800000 */
.L_x_118:
[----:B------:R-:W-:-:S04]  /*34e0*/  UIADD3 UR7, UPT, UPT, UR18, 0x1, URZ ;  /* 0x0000000112077890 */ /* 0x000fc8000fffe0ff */
[----:B------:R-:W-:-:S04]  /*34f0*/  UISETP.NE.AND UP0, UPT, UR7, 0x4, UPT ;  /* 0x000000040700788c */ /* 0x000fc8000bf05270 */
[----:B-1----:R-:W-:Y:S02]  /*3500*/  USEL UR8, URZ, 0x1, UP0 ;  /* 0x00000001ff087887 */ /* 0x002fe40008000000 */
[----:B------:R-:W-:-:S04]  /*3510*/  USEL UR7, UR7, URZ, UP0 ;  /* 0x000000ff07077287 */ /* 0x000fc80008000000 */
[----:B------:R-:W-:Y:S01]  /*3520*/  ULEA UR5, UR7, UR6, 0x3 ;  /* 0x0000000607057291 */ /* 0x000fe2000f8e18ff */
[----:B------:R-:W-:-:S04]  /*3530*/  LOP3.LUT R2, R11, UR8, RZ, 0x3c, !PT ;  /* 0x000000080b027c12 */ /* 0x000fc8000f8e3cff */
[----:B--2---:R-:W-:-:S04]  /*3540*/  SHF.L.U32 R3, R2, 0x1f, RZ ;  /* 0x0000001f02037819 */ /* 0x004fc800000006ff */
[----:B------:R-:W1:Y:S02]  /*3550*/  SYNCS.PHASECHK.TRANS64.TRYWAIT P0, [UR5], R3 ;  /* 0x00000003ff0075a7 */ /* 0x000e640008001105 */
[----:B-1----:R-:W-:Y:S05]  /*3560*/  @!P0 BRA `(.L_x_62) ;  /* 0x0000003800a48947 */ /* 0x002fea0003800000 */
.L_x_120:
        /* <DEDUP_REMOVED lines=9> */
.L_x_122:
[----:B------:R-:W-:-:S04]  /*3600*/  UIADD3 UR7, UPT, UPT, UR7, 0x1, URZ ;  /* 0x0000000107077890 */ /* 0x000fc8000fffe0ff */
[----:B------:R-:W-:-:S04]  /*3610*/  UISETP.NE.AND UP0, UPT, UR7, 0x4, UPT ;  /* 0x000000040700788c */ /* 0x000fc8000bf05270 */
[----:B------:R-:W-:Y:S02]  /*3620*/  USEL UR5, URZ, 0x1, UP0 ;  /* 0x00000001ff057887 */ /* 0x000fe40008000000 */
[----:B------:R-:W-:-:S04]  /*3630*/  USEL UR7, UR7, URZ, UP0 ;  /* 0x000000ff07077287 */ /* 0x000fc80008000000 */
[----:B------:R-:W-:Y:S01]  /*3640*/  ULEA UR7, UR7, UR6, 0x3 ;  /* 0x0000000607077291 */ /* 0x000fe2000f8e18ff */
[----:B-1----:R-:W-:-:S04]  /*3650*/  LOP3.LUT R3, R2, UR5, RZ, 0x3c, !PT ;  /* 0x0000000502037c12 */ /* 0x002fc8000f8e3cff */
[----:B------:R-:W-:-:S04]  /*3660*/  SHF.L.U32 R3, R3, 0x1f, RZ ;  /* 0x0000001f03037819 */ /* 0x000fc800000006ff */
[----:B------:R-:W1:Y:S02]  /*3670*/  SYNCS.PHASECHK.TRANS64.TRYWAIT P0, [UR7], R3 ;  /* 0x00000003ff0075a7 */ /* 0x000e640008001107 */
[----:B-1----:R-:W-:Y:S05]  /*3680*/  @!P0 BRA `(.L_x_64) ;  /* 0x00000038008c8947 */ /* 0x002fea0003800000 */
.L_x_124:
[----:B------:R-:W-:Y:S01]  /*3690*/  NOP ;  /* 0x0000000000007918 */ /* 0x000fe20000000000 */
[----:B-1----:R-:W1:Y:S01]  /*36a0*/  LDS R0, [UR4+0x14] ;  /* 0x00001404ff007984 */ /* 0x002e620008000800 */
[----:B------:R-:W-:Y:S01]  /*36b0*/  ULOP3.LUT UR6, UR19, 0xffff, URZ, 0xc0, !UPT ;  /* 0x0000ffff13067892 */ /* 0x000fe2000f8ec0ff */
[----:B------:R-:W-:Y:S01]  /*36c0*/  UMOV UR8, 0xffff ;  /* 0x0000ffff00087882 */ /* 0x000fe20000000000 */
[----:B------:R-:W-:Y:S02]  /*36d0*/  UMOV UR5, 0x1 ;  /* 0x0000000100057882 */ /* 0x000fe40000000000 */
[----:B------:R-:W-:-:S04]  /*36e0*/  USHF.R.U32.HI UR6, URZ, 0x5, UR6 ;  /* 0x00000005ff067899 */ /* 0x000fc80008011606 */
[----:B------:R-:W-:Y:S02]  /*36f0*/  USHF.L.U32 UR8, UR8, UR6, URZ ;  /* 0x0000000608087299 */ /* 0x000fe400080006ff */
[----:B------:R-:W-:-:S04]  /*3700*/  USHF.L.U32 UR5, UR5, UR6, URZ ;  /* 0x0000000605057299 */ /* 0x000fc800080006ff */
[----:B-1----:R-:W-:-:S04]  /*3710*/  LOP3.LUT R0, R0, UR8, RZ, 0xc0, !PT ;  /* 0x0000000800007c12 */ /* 0x002fc8000f8ec0ff */
[----:B------:R-:W-:-:S13]  /*3720*/  ISETP.NE.AND P0, PT, R0, UR8, PT ;  /* 0x0000000800007c0c */ /* 0x000fda000bf05270 */
[----:B------:R-:W-:Y:S05]  /*3730*/  @P0 BRA `(.L_x_65) ;  /* 0x0000000000580947 */ /* 0x000fea0003800000 */
[----:B------:R-:W1:Y:S02]  /*3740*/  LDS R0, [UR4+0x18] ;  /* 0x00001804ff007984 */ /* 0x000e640008000800 */
[----:B-1----:R-:W-:-:S04]  /*3750*/  LOP3.LUT R0, R0, UR5, RZ, 0xc0, !PT ;  /* 0x0000000500007c12 */ /* 0x002fc8000f8ec0ff */
[----:B------:R-:W-:-:S13]  /*3760*/  ISETP.NE.AND P0, PT, R0, UR5, PT ;  /* 0x0000000500007c0c */ /* 0x000fda000bf05270 */
[----:B------:R-:W-:Y:S05]  /*3770*/  @P0 BRA `(.L_x_66) ;  /* 0x00000000003c0947 */ /* 0x000fea0003800000 */
[----:B------:R-:W1:Y:S01]  /*3780*/  S2R R2, SR_LANEID ;  /* 0x0000000000027919 */ /* 0x000e620000000000 */
[----:B------:R-:W-:Y:S01]  /*3790*/  ULOP3.LUT UR8, URZ, UR8, URZ, 0x33, !UPT ;  /* 0x00000008ff087292 */ /* 0x000fe2000f8e33ff */
[----:B------:R-:W-:Y:S01]  /*37a0*/  LOP3.LUT R4, RZ, UR5, RZ, 0x33, !PT ;  /* 0x00000005ff047c12 */ /* 0x000fe2000f8e33ff */
[----:B------:R-:W-:Y:S02]  /*37b0*/  VOTEU.ANY UR7, UPT, PT ;  /* 0x0000000000077886 */ /* 0x000fe400038e0100 */
[----:B------:R-:W-:Y:S01]  /*37c0*/  UFLO.U32 UR7, UR7 ;  /* 0x00000007000772bd */ /* 0x000fe200080e0000 */
[----:B------:R-:W2:Y:S01]  /*37d0*/  REDUX UR5, R4 ;  /* 0x00000000040573c4 */ /* 0x000ea20000000000 */
[----:B------:R-:W-:-:S06]  /*37e0*/  IMAD.U32 R0, RZ, RZ, UR8 ;  /* 0x00000008ff007e24 */ /* 0x000fcc000f8e00ff */
[----:B------:R3:W-:Y:S01]  /*37f0*/  UTCATOMSWS.AND URZ, UR8 ;  /* 0x0000000800ff79e3 */ /* 0x0007e20008000000 */
[----:B------:R-:W4:Y:S01]  /*3800*/  REDUX UR6, R0 ;  /* 0x00000000000673c4 */ /* 0x000f220000000000 */
[----:B-1----:R-:W-:Y:S01]  /*3810*/  ISETP.EQ.U32.AND P0, PT, R2, UR7, PT ;  /* 0x0000000702007c0c */ /* 0x002fe2000bf02070 */
[----:B--2---:R-:W-:Y:S01]  /*3820*/  IMAD.U32 R2, RZ, RZ, UR5 ;  /* 0x00000005ff027e24 */ /* 0x004fe2000f8e00ff */
[----:B----4-:R-:W-:-:S11]  /*3830*/  MOV R3, UR6 ;  /* 0x0000000600037c02 */ /* 0x010fd60008000f00 */
[----:B------:R3:W-:Y:S04]  /*3840*/  @P0 ATOMS.AND RZ, [UR4+0x14], R3 ;  /* 0x00001403ffff098c */ /* 0x0007e8000a800004 */
[----:B------:R3:W-:Y:S01]  /*3850*/  @P0 ATOMS.AND RZ, [UR4+0x18], R2 ;  /* 0x00001802ffff098c */ /* 0x0007e2000a800004 */
[----:B------:R-:W-:Y:S05]  /*3860*/  BRA `(.L_x_67) ;  /* 0x0000000000147947 */ /* 0x000fea0003800000 */
.L_x_66:
[----:B------:R-:W-:Y:S02]  /*3870*/  MOV R2, 0x3890 ;  /* 0x0000389000027802 */ /* 0x000fe40000000f00 */
[----:B----45:R-:W-:Y:S05]  /*3880*/  CALL.REL.NOINC `($__internal_0_$__cuda_sm10x_tcgen05_guardrail_trap_col_being_dealloced_not_returned_by_alloc) ;  /* 0x0000003800a87944 */ /* 0x030fea0003c00000 */
[----:B------:R-:W-:Y:S05]  /*3890*/  BRA `(.L_x_67) ;  /* 0x0000000000087947 */ /* 0x000fea0003800000 */
.L_x_65:
[----:B------:R-:W-:Y:S02]  /*38a0*/  MOV R2, 0x38c0 ;  /* 0x000038c000027802 */ /* 0x000fe40000000f00 */
[----:B----45:R-:W-:Y:S05]  /*38b0*/  CALL.REL.NOINC `($__internal_2_$__cuda_sm10x_tcgen05_guardrail_trap_unallocated_columns_being_dealloced) ;  /* 0x0000003800b47944 */ /* 0x030fea0003c00000 */
.L_x_67:
[----:B------:R-:W-:Y:S01]  /*38c0*/  NOP ;  /* 0x0000000000007918 */ /* 0x000fe20000000000 */
[----:B---3--:R-:W-:Y:S05]  /*38d0*/  EXIT ;  /* 0x000000000000794d */ /* 0x008fea0003800000 */
.L_x_49:
[----:B------:R-:W-:-:S09]  /*38e0*/  UISETP.NE.OR UP2, UPT, UR8, 0x3, !UP2 ;  /* 0x000000030800788c */ /* 0x000fd2000d745670 */
[----:B------:R-:W-:Y:S05]  /*38f0*/  BRA.U UP2, `(.L_x_68) ;  /* 0x0000000902c87547 */ /* 0x000fea000b800000 */
[----:B------:R-:W1:Y:S01]  /*3900*/  LDCU.64 UR6, c[0x0][0x888] ;  /* 0x00011100ff0677ac */ /* 0x000e620008000a00 */
[----:B------:R-:W2:Y:S01]  /*3910*/  LDC R0, c[0x0][0xb30] ;  /* 0x0002cc00ff007b82 */ /* 0x000ea20000000800 */
[----:B------:R-:W-:Y:S01]  /*3920*/  IMAD.MOV.U32 R30, RZ, RZ, 0x1 ;  /* 0x00000001ff1e7424 */ /* 0x000fe200078e00ff */
[----:B------:R-:W-:Y:S01]  /*3930*/  CS2R R28, SRZ ;  /* 0x00000000001c7805 */ /* 0x000fe2000001ff00 */
[----:B------:R-:W4:Y:S01]  /*3940*/  LDCU.64 UR4, c[0x0][0x890] ;  /* 0x00011200ff0477ac */ /* 0x000f220008000a00 */
[----:B------:R-:W-:Y:S01]  /*3950*/  IMAD.MOV.U32 R25, RZ, RZ, 0x2000 ;  /* 0x00002000ff197424 */ /* 0x000fe200078e00ff */
[----:B------:R-:W-:-:S03]  /*3960*/  UMOV UR8, 0x400 ;  /* 0x0000040000087882 */ /* 0x000fc60000000000 */
[----:B------:R-:W3:Y:S01]  /*3970*/  LDC R19, c[0x0][0x370] ;  /* 0x0000dc00ff137b82 */ /* 0x000ee20000000800 */
[----:B------:R-:W-:-:S07]  /*3980*/  UPLOP3.LUT UP1, UPT, UPT, UPT, UPT, 0x40, 0x4 ;  /* 0x000000000004789c */ /* 0x000fce0003f2e870 */
[----:B------:R-:W3:Y:S01]  /*3990*/  LDC R2, c[0x0][0xb0c] ;  /* 0x0002c300ff027b82 */ /* 0x000ee20000000800 */
[----:B-1----:R-:W-:Y:S02]  /*39a0*/  UISETP.NE.U32.AND UP2, UPT, UR6, URZ, UPT ;  /* 0x000000ff0600728c */ /* 0x002fe4000bf45070 */
[----:B------:R-:W-:Y:S02]  /*39b0*/  ULEA UR6, UR37, UR8, 0x18 ;  /* 0x0000000825067291 */ /* 0x000fe4000f8ec0ff */
[----:B------:R-:W-:Y:S02]  /*39c0*/  UISETP.NE.AND.EX UP2, UPT, UR7, URZ, UPT, UP2 ;  /* 0x000000ff0700728c */ /* 0x000fe4000bf45320 */
[----:B------:R-:W-:Y:S01]  /*39d0*/  UIADD3 UR7, UPT, UPT, UR6, 0x50, URZ ;  /* 0x0000005006077890 */ /* 0x000fe2000fffe0ff */
[----:B------:R-:W1:Y:S01]  /*39e0*/  LDC R18, c[0x0][0xb20] ;  /* 0x0002c800ff127b82 */ /* 0x000e620000000800 */
[----:B----4-:R-:W-:Y:S01]  /*39f0*/  UISETP.NE.U32.AND UP3, UPT, UR4, URZ, UPT ;  /* 0x000000ff0400728c */ /* 0x010fe2000bf65070 */
[----:B--2---:R-:W-:Y:S01]  /*3a00*/  ISETP.NE.AND P1, PT, R0, 0x1, PT ;  /* 0x000000010000780c */ /* 0x004fe20003f25270 */
[----:B------:R-:W-:-:S02]  /*3a10*/  UPRMT UR37, UR37, 0x654, UR7 ;  /* 0x0000065425257896 */ /* 0x000fc40008000007 */
[----:B------:R-:W-:-:S03]  /*3a20*/  UISETP.NE.AND.EX UP3, UPT, UR5, URZ, UPT, UP3 ;  /* 0x000000ff0500728c */ /* 0x000fc6000bf65330 */
[----:B------:R-:W2:Y:S08]  /*3a30*/  LDC.64 R32, c[0x0][0x348] ;  /* 0x0000d200ff207b82 */ /* 0x000eb00000000a00 */
[----:B------:R-:W4:Y:S08]  /*3a40*/  LDC.64 R16, c[0x0][0xb10] ;  /* 0x0002c400ff107b82 */ /* 0x000f300000000a00 */
[----:B------:R-:W1:Y:S08]  /*3a50*/  LDC.64 R6, c[0x0][0xb18] ;  /* 0x0002c600ff067b82 */ /* 0x000e700000000a00 */
[----:B------:R-:W1:Y:S08]  /*3a60*/  LDC.64 R4, c[0x0][0xb28] ;  /* 0x0002ca00ff047b82 */ /* 0x000e700000000a00 */
[----:B---3--:R-:W1:Y:S02]  /*3a70*/  LDC R24, c[0x0][0x374] ;  /* 0x0000dd00ff187b82 */ /* 0x008e640000000800 */
.L_x_76:
[C---:B------:R-:W-:Y:S02]  /*3a80*/  LEA R0, R29.reuse, UR6, 0x3 ;  /* 0x000000061d007c11 */ /* 0x040fe4000f8e18ff */
[----:B------:R-:W-:Y:S02]  /*3a90*/  SHF.L.U32 R3, R28, 0x1f, RZ ;  /* 0x0000001f1c037819 */ /* 0x000fe400000006ff */
[----:B------:R-:W-:Y:S02]  /*3aa0*/  LEA R20, R29, UR6, 0x4 ;  /* 0x000000061d147c11 */ /* 0x000fe4000f8e20ff */
[----:B---3--:R-:W3:Y:S02]  /*3ab0*/  SYNCS.PHASECHK.TRANS64.TRYWAIT P0, [R0+URZ+0x70], R3 ;  /* 0x00007003000075a7 */ /* 0x008ee400080011ff */
[----:B---3--:R-:W-:Y:S05]  /*3ac0*/  @!P0 BRA `(.L_x_69) ;  /* 0x0000003400948947 */ /* 0x008fea0003800000 */
.L_x_125:
[----:B------:R-:W-:Y:S01]  /*3ad0*/  ISETP.GE.AND P0, PT, R72, 0x1, PT ;  /* 0x000000014800780c */ /* 0x000fe20003f06270 */
[----:B------:R-:W1:Y:S01]  /*3ae0*/  LDS.128 R20, [R20+0x100] ;  /* 0x0001000014147984 */ /* 0x000e620000000c00 */
[----:B------:R-:W-:Y:S01]  /*3af0*/  ISETP.NE.U32.AND P4, PT, RZ, UR4, PT ;  /* 0x00000004ff007c0c */ /* 0x000fe2000bf85070 */
[----:B---3--:R-:W-:Y:S01]  /*3b00*/  VIADD R0, R0, 0x80 ;  /* 0x0000008000007836 */ /* 0x008fe20000000000 */
[----:B------:R-:W-:Y:S02]  /*3b10*/  SHF.L.U32 R26, R30, 0x1f, RZ ;  /* 0x0000001f1e1a7819 */ /* 0x000fe400000006ff */
[----:B------:R-:W-:Y:S02]  /*3b20*/  ISETP.NE.AND.EX P4, PT, RZ, UR5, PT, P4 ;  /* 0x00000005ff007c0c */ /* 0x000fe4000bf85340 */
[----:B------:R-:W-:Y:S01]  /*3b30*/  PRMT R0, RZ, 0x654, R0 ;  /* 0x00000654ff007816 */ /* 0x000fe20000000000 */
[----:B------:R-:W-:Y:S01]  /*3b40*/  @!PT LDS RZ, [RZ] ;  /* 0x00000000fffff984 */ /* 0x000fe20000000800 */
[----:B------:R-:W-:Y:S01]  /*3b50*/  @!PT LDS RZ, [RZ] ;  /* 0x00000000fffff984 */ /* 0x000fe20000000800 */
[----:B------:R-:W-:Y:S01]  /*3b60*/  @!PT LDS RZ, [RZ] ;  /* 0x00000000fffff984 */ /* 0x000fe20000000800 */
[----:B------:R-:W-:Y:S01]  /*3b70*/  @!PT LDS RZ, [RZ] ;  /* 0x00000000fffff984 */ /* 0x000fe20000000800 */
[----:B------:R3:W-:Y:S06]  /*3b80*/  MEMBAR.ALL.CTA ;  /* 0x0000000000007992 */ /* 0x0007ec0000008000 */
[----:B---3--:R-:W3:Y:S02]  /*3b90*/  FENCE.VIEW.ASYNC.S ;  /* 0x00000000000073c6 */ /* 0x008ee40000000000 */
[----:B---3--:R3:W-:Y:S01]  /*3ba0*/  SYNCS.ARRIVE.TRANS64.RED.A1T0 RZ, [R0+URZ], RZ ;  /* 0x000000ff00ff79a7 */ /* 0x0087e200081004ff */
[----:B-1----:R-:W-:Y:S11]  /*3bb0*/  LOP3.LUT P3, RZ, R22, 0x1, RZ, 0xc0, !PT ;  /* 0x0000000116ff7812 */ /* 0x002ff6000786c0ff */
[----:B------:R-:W-:Y:S02]  /*3bc0*/  @!UPT UIADD3 URZ, UPT, UPT, URZ, URZ, URZ ;  /* 0x000000fffffff290 */ /* 0x000fe4000fffe0ff */
[----:B------:R-:W-:Y:S02]  /*3bd0*/  @P3 MOV R13, R20 ;  /* 0x00000014000d3202 */ /* 0x000fe40000000f00 */
[----:B------:R-:W-:Y:S01]  /*3be0*/  @P3 LOP3.LUT R8, R21, 0xffff, RZ, 0xc0, !PT ;  /* 0x0000ffff15083812 */ /* 0x000fe200078ec0ff */
[----:B---3--:R-:W-:Y:S06]  /*3bf0*/  @!P0 BRA `(.L_x_70) ;  /* 0x0000000000a48947 */ /* 0x008fec0003800000 */
[----:B------:R-:W-:Y:S01]  /*3c00*/  IMAD.HI.U32 R31, R24, R7, RZ ;  /* 0x00000007181f7227 */ /* 0x000fe200078e00ff */
[----:B------:R-:W-:Y:S02]  /*3c10*/  ISETP.NE.AND P0, PT, R6, 0x1, PT ;  /* 0x000000010600780c */ /* 0x000fe40003f05270 */
[----:B------:R-:W-:Y:S01]  /*3c20*/  ISETP.NE.AND P2, PT, R72, 0x1, PT ;  /* 0x000000014800780c */ /* 0x000fe20003f45270 */
[----:B----4-:R-:W-:Y:S01]  /*3c30*/  IMAD.HI.U32 R34, R19, R16, RZ ;  /* 0x0000001013227227 */ /* 0x010fe200078e00ff */
[----:B------:R-:W-:Y:S02]  /*3c40*/  SHF.R.U32.HI R31, RZ, R18, R31 ;  /* 0x00000012ff1f7219 */ /* 0x000fe4000001161f */
[----:B------:R-:W-:Y:S01]  /*3c50*/  ISETP.NE.AND P5, PT, R2, 0x1, PT ;  /* 0x000000010200780c */ /* 0x000fe20003fa5270 */
[----:B------:R-:W-:Y:S01]  /*3c60*/  IMAD.HI.U32 R36, R13, R16, RZ ;  /* 0x000000100d247227 */ /* 0x000fe200078e00ff */
[----:B------:R-:W-:Y:S02]  /*3c70*/  SHF.R.U32.HI R34, RZ, R17, R34 ;  /* 0x00000011ff227219 */ /* 0x000fe40000011622 */
[----:B------:R-:W-:Y:S01]  /*3c80*/  SEL R3, R24, R31, !P0 ;  /* 0x0000001f18037207 */ /* 0x000fe20004000000 */
[C---:B------:R-:W-:Y:S01]  /*3c90*/  IMAD.HI.U32 R31, R8.reuse, R7, RZ ;  /* 0x00000007081f7227 */ /* 0x040fe200078e00ff */
[----:B------:R-:W-:Y:S02]  /*3ca0*/  SEL R11, R19, R34, !P5 ;  /* 0x00000022130b7207 */ /* 0x000fe40006800000 */
[----:B------:R-:W-:Y:S01]  /*3cb0*/  SHF.R.U32.HI R36, RZ, R17, R36 ;  /* 0x00000011ff247219 */ /* 0x000fe20000011624 */
[----:B------:R-:W-:Y:S01]  /*3cc0*/  IMAD.HI.U32 R38, R3, R4, RZ ;  /* 0x0000000403267227 */ /* 0x000fe200078e00ff */
[----:B------:R-:W-:Y:S03]  /*3cd0*/  SHF.R.U32.HI R31, RZ, R18, R31 ;  /* 0x00000012ff1f7219 */ /* 0x000fe6000001161f */
[----:B------:R-:W-:Y:S01]  /*3ce0*/  IMAD.HI.U32 R34, R11, R4, RZ ;  /* 0x000000040b227227 */ /* 0x000fe200078e00ff */
[----:B------:R-:W-:Y:S02]  /*3cf0*/  @P2 SHF.R.U32.HI R3, RZ, R5, R38 ;  /* 0x00000005ff032219 */ /* 0x000fe40000011626 */
[----:B------:R-:W-:Y:S02]  /*3d00*/  SEL R9, R8, R31, !P0 ;  /* 0x0000001f08097207 */ /* 0x000fe40004000000 */
[----:B------:R-:W-:Y:S01]  /*3d10*/  @P2 SHF.R.U32.HI R11, RZ, R5, R34 ;  /* 0x00000005ff0b2219 */ /* 0x000fe20000011622 */
[C---:B------:R-:W-:Y:S01]  /*3d20*/  IMAD R10, R72.reuse, R3, RZ ;  /* 0x00000003480a7224 */ /* 0x040fe200078e02ff */
[----:B------:R-:W-:Y:S01]  /*3d30*/  SEL R3, R13, R36, !P5 ;  /* 0x000000240d037207 */ /* 0x000fe20006800000 */
[C---:B------:R-:W-:Y:S03]  /*3d40*/  IMAD.HI.U32 R14, R9.reuse, R4, RZ ;  /* 0x00000004090e7227 */ /* 0x040fe600078e00ff */
[----:B------:R-:W-:Y:S01]  /*3d50*/  ISETP.GE.AND P0, PT, R9, R10, PT ;  /* 0x0000000a0900720c */ /* 0x000fe20003f06270 */
[C---:B------:R-:W-:Y:S01]  /*3d60*/  IMAD R12, R72.reuse, R11, RZ ;  /* 0x0000000b480c7224 */ /* 0x040fe200078e02ff */
[-C--:B------:R-:W-:Y:S04]  /*3d70*/  SHF.R.U32.HI R14, RZ, R5.reuse, R14 ;  /* 0x00000005ff0e7219 */ /* 0x080fe8000001160e */
[----:B------:R-:W-:Y:S02]  /*3d80*/  ISETP.GE.OR P0, PT, R3, R12, P0 ;  /* 0x0000000c0300720c */ /* 0x000fe40000706670 */
[----:B------:R-:W-:Y:S05]  /*3d90*/  SEL R15, R9, R14, !P2 ;  /* 0x0000000e090f7207 */ /* 0x000fea0005000000 */
[----:B------:R-:W-:Y:S04]  /*3da0*/  IMAD.MOV R14, RZ, RZ, -R15 ;  /* 0x000000ffff0e7224 */ /* 0x000fe800078e0a0f */
[----:B------:R-:W-:Y:S02]  /*3db0*/  IMAD R14, R72, R14, R9 ;  /* 0x0000000e480e7224 */ /* 0x000fe400078e0209 */
[C---:B------:R-:W-:Y:S05]  /*3dc0*/  @!P0 IMAD.HI.U32 R10, R3.reuse, R4, RZ ;  /* 0x00000004030a8227 */ /* 0x040fea00078e00ff */
[----:B------:R-:W-:Y:S04]  /*3dd0*/  @!P0 SHF.R.U32.HI R10, RZ, R5, R10 ;  /* 0x00000005ff0a8219 */ /* 0x000fe8000001160a */
[----:B------:R-:W-:Y:S01]  /*3de0*/  @!P0 SEL R0, R3, R10, !P2 ;  /* 0x0000000a03008207 */ /* 0x000fe20005000000 */
[----:B------:R-:W-:Y:S03]  /*3df0*/  IMAD.MOV R10, RZ, RZ, -R3 ;  /* 0x000000ffff0a7224 */ /* 0x000fe600078e0a03 */
[----:B------:R-:W-:Y:S01]  /*3e00*/  @!P0 IADD3 R15, PT, PT, R15, -R0, RZ ;  /* 0x800000000f0f8210 */ /* 0x000fe20007ffe0ff */
[----:B------:R-:W-:Y:S01]  /*3e10*/  @!P0 IMAD R0, R11, R14, R0 ;  /* 0x0000000e0b008224 */ /* 0x000fe200078e0200 */
[----:B------:R-:W-:Y:S01]  /*3e20*/  IADD3 R11, PT, PT, -R9, RZ, RZ ;  /* 0x000000ff090b7210 */ /* 0x000fe20007ffe1ff */
[----:B------:R-:W-:Y:S02]  /*3e30*/  IMAD R13, R2, R10, R13 ;  /* 0x0000000a020d7224 */ /* 0x000fe400078e020d */
[----:B------:R-:W-:Y:S02]  /*3e40*/  @!P0 IMAD R9, R15, R72, R3 ;  /* 0x000000480f098224 */ /* 0x000fe400078e0203 */
[----:B------:R-:W-:Y:S02]  /*3e50*/  @!P0 IMAD.MOV.U32 R3, RZ, RZ, R0 ;  /* 0x000000ffff038224 */ /* 0x000fe400078e0000 */
[----:B------:R-:W-:Y:S02]  /*3e60*/  IMAD R8, R6, R11, R8 ;  /* 0x0000000b06087224 */ /* 0x000fe400078e0208 */
[----:B------:R-:W-:Y:S02]  /*3e70*/  IMAD R13, R3, R2, R13 ;  /* 0x00000002030d7224 */ /* 0x000fe400078e020d */
[----:B------:R-:W-:Y:S02]  /*3e80*/  IMAD R8, R9, R6, R8 ;  /* 0x0000000609087224 */ /* 0x000fe400078e0208 */
.L_x_70:
[----:B------:R-:W-:Y:S05]  /*3e90*/  BRA.U UP1, `(.L_x_71) ;  /* 0x0000000101107547 */ /* 0x000fea000b800000 */
[----:B------:R-:W-:Y:S04]  /*3ea0*/  MOV R0, UR13 ;  /* 0x0000000d00007c02 */ /* 0x000fe80008000f00 */
[----:B------:R-:W-:Y:S04]  /*3eb0*/  SHF.L.U32 R3, R0, 0x1f, RZ ;  /* 0x0000001f00037819 */ /* 0x000fe800000006ff */
[----:B------:R-:W1:Y:S02]  /*3ec0*/  SYNCS.PHASECHK.TRANS64.TRYWAIT P0, [UR6+0x68], R3 ;  /* 0x00006803ff0075a7 */ /* 0x000e640008001106 */
[----:B-1----:R-:W-:Y:S05]  /*3ed0*/  @!P0 BRA `(.L_x_72) ;  /* 0x0000003000a48947 */ /* 0x002fea0003800000 */
.L_x_71:
[----:B------:R-:W-:Y:S05]  /*3ee0*/  BRA.U !UP3, `(.L_x_73) ;  /* 0x000000010b347547 */ /* 0x000fea000b800000 */
[----:B------:R-:W-:Y:S01]  /*3ef0*/  UPLOP3.LUT UP0, UPT, UPT, UPT, UP2, 0x80, 0x8 ;  /* 0x000000000008789c */ /* 0x000fe20003f0f020 */
[----:B-1----:R-:W-:Y:S02]  /*3f00*/  HFMA2 R0, -RZ, RZ, 0, 5.9604644775390625e-08 ;  /* 0x00000001ff007431 */ /* 0x002fe400000001ff */
[----:B------:R-:W-:Y:S03]  /*3f10*/  IMAD.MOV.U32 R168, RZ, RZ, 0x1 ;  /* 0x00000001ffa87424 */ /* 0x000fe600078e00ff */
[----:B------:R-:W-:Y:S05]  /*3f20*/  PLOP3.LUT P0, PT, PT, PT, UP0, 0x80, 0x8 ;  /* 0x000000000008781c */ /* 0x000fea0003f0f008 */
[----:B------:R-:W1:Y:S01]  /*3f30*/  @UP0 LDCU.64 UR8, c[0x0][0x888] ;  /* 0x00011100ff0807ac */ /* 0x000e620008000a00 */
[----:B------:R-:W-:Y:S07]  /*3f40*/  @UP0 UIMAD UR7, UR36, UR4, URZ ;  /* 0x00000004240702a4 */ /* 0x000fee000f8e02ff */
[----:B------:R-:W-:Y:S01]  /*3f50*/  @!P0 PRMT R168, R0, 0x7610, R168 ;  /* 0x0000761000a88816 */ /* 0x000fe200000000a8 */
[----:B-1----:R-:W-:Y:S03]  /*3f60*/  @UP0 UIMAD.WIDE UR8, UR7, 0x4, UR8 ;  /* 0x00000004070808a5 */ /* 0x002fe6000f8e0208 */
[----:B------:R-:W1:Y:S03]  /*3f70*/  @!UP0 LDCU UR7, c[0x0][0x880] ;  /* 0x00011000ff0787ac */ /* 0x000e660008000800 */
[----:B------:R-:W-:Y:S01]  /*3f80*/  IMAD.U32 R10, RZ, RZ, UR8 ;  /* 0x00000008ff0a7e24 */ /* 0x000fe2000f8e00ff */
[----:B------:R-:W-:Y:S05]  /*3f90*/  MOV R11, UR9 ;  /* 0x00000009000b7c02 */ /* 0x000fea0008000f00 */
[----:B-----5:R3:W5:Y:S02]  /*3fa0*/  @P0 LDG.E R80, desc[UR40][R10.64] ;  /* 0x000000280a500981 */ /* 0x020764000c1e1900 */
[----:B-1-3--:R-:W-:Y:S07]  /*3fb0*/  @!P0 IMAD.U32 R80, RZ, RZ, UR7 ;  /* 0x00000007ff508e24 */ /* 0x00afee000f8e00ff */
.L_x_73:
[----:B-----5:R-:W-:Y:S01]  /*3fc0*/  @!P4 ISETP.EQ.AND P5, PT, R80, RZ, PT ;  /* 0x000000ff5000c20c */ /* 0x020fe20003fa2270 */
[----:B------:R-:W-:Y:S01]  /*3fd0*/  @!UPT UIADD3 URZ, UPT, UPT, URZ, URZ, URZ ;  /* 0x000000fffffff290 */ /* 0x000fe2000fffe0ff */
[----:B------:R-:W-:Y:S11]  /*3fe0*/  @!P4 BRA `(.L_x_74) ;  /* 0x000000000014c947 */ /* 0x000ff60003800000 */
[----:B------:R-:W-:Y:S02]  /*3ff0*/  LOP3.LUT P0, RZ, R168, 0xff, RZ, 0xc0, !PT ;  /* 0x000000ffa8ff7812 */ /* 0x000fe4000780c0ff */
[----:B------:R-:W-:Y:S04]  /*4000*/  PLOP3.LUT P5, PT, PT, PT, UP0, 0x80, 0x8 ;  /* 0x000000000008781c */ /* 0x000fe80003faf008 */
[----:B------:R-:W-:Y:S07]  /*4010*/  PLOP3.LUT P5, PT, P5, PT, PT, 0x8, 0x80 ;  /* 0x000000000080781c */ /* 0x000fee0002fae170 */
[----:B------:R-:W-:Y:S11]  /*4020*/  @P0 ISETP.EQ.AND P5, PT, R80, RZ, PT ;  /* 0x000000ff5000020c */ /* 0x000ff60003fa2270 */
[----:B------:R-:W-:Y:S02]  /*4030*/  @!UPT UIADD3 URZ, UPT, UPT, URZ, URZ, URZ ;  /* 0x000000fffffff290 */ /* 0x000fe4000fffe0ff */
.L_x_74:
[----:B------:R-:W3:Y:S01]  /*4040*/  SYNCS.PHASECHK.TRANS64.TRYWAIT P4, [UR6+0x58], R26 ;  /* 0x0000581aff0075a7 */ /* 0x000ee20008081106 */
[----:B------:R-:W-:Y:S01]  /*4050*/  @P3 SHF.R.U32.HI R27, RZ, 0x10, R21 ;  /* 0x00000010ff1b3819 */ /* 0x000fe20000011615 */
[----:B------:R-:W-:Y:S01]  /*4060*/  VIADD R29, R29, 0x1 ;  /* 0x000000011d1d7836 */ /* 0x000fe20000000000 */
[----:B------:R-:W5:Y:S08]  /*4070*/  LDC.64 R14, c[0x0][0xb10] ;  /* 0x0002c400ff0e7b82 */ /* 0x000f700000000a00 */
[----:B------:R-:W2:Y:S08]  /*4080*/  LDC.64 R10, c[0x0][0xb18] ;  /* 0x0002c600ff0a7b82 */ /* 0x000eb00000000a00 */
[----:B-1----:R-:W1:Y:S08]  /*4090*/  @!P1 LDC R0, c[0x0][0xb20] ;  /* 0x0002c800ff009b82 */ /* 0x002e700000000800 */
[----:B------:R-:W4:Y:S01]  /*40a0*/  @!P1 LDC R3, c[0x0][0xb0c] ;  /* 0x0002c300ff039b82 */ /* 0x000f220000000800 */
[----:B-----5:R-:W-:Y:S05]  /*40b0*/  @!P1 IMAD.HI.U32 R14, R13, R14, RZ ;  /* 0x0000000e0d0e9227 */ /* 0x020fea00078e00ff */
[----:B------:R-:W-:Y:S01]  /*40c0*/  @!P1 SHF.R.U32.HI R14, RZ, R15, R14 ;  /* 0x0000000fff0e9219 */ /* 0x000fe2000001160e */
[----:B--2---:R-:W-:Y:S01]  /*40d0*/  @!P1 IMAD.HI.U32 R11, R8, R11, RZ ;  /* 0x0000000b080b9227 */ /* 0x004fe200078e00ff */
[----:B------:R-:W-:Y:S04]  /*40e0*/  @!P1 ISETP.NE.AND P0, PT, R10, 0x1, PT ;  /* 0x000000010a00980c */ /* 0x000fe80003f05270 */
[----:B-1----:R-:W-:Y:S02]  /*40f0*/  @!P1 SHF.R.U32.HI R9, RZ, R0, R11 ;  /* 0x00000000ff099219 */ /* 0x002fe4000001160b */
[----:B----4-:R-:W-:Y:S02]  /*4100*/  @!P1 ISETP.NE.AND P2, PT, R3, 0x1, PT ;  /* 0x000000010300980c */ /* 0x010fe40003f45270 */
[----:B------:R-:W-:Y:S02]  /*4110*/  @!P1 SEL R9, R8, R9, !P0 ;  /* 0x0000000908099207 */ /* 0x000fe40004000000 */
[----:B------:R-:W-:Y:S02]  /*4120*/  ELECT P0, URZ, PT ;  /* 0x0000000000ff782f */ /* 0x000fe40003800000 */
[----:B------:R-:W-:Y:S05]  /*4130*/  @!P1 SEL R14, R13, R14, !P2 ;  /* 0x0000000e0d0e9207 */ /* 0x000fea0005000000 */
[----:B------:R-:W-:Y:S02]  /*4140*/  @!P1 IMAD.IADD R0, R9, 0x1, -R14 ;  /* 0x0000000109009824 */ /* 0x000fe400078e0a0e */
[----:B------:R-:W-:Y:S02]  /*4150*/  @!P1 IMAD.IADD R9, R14, 0x1, -R9 ;  /* 0x000000010e099824 */ /* 0x000fe400078e0a09 */
[----:B------:R-:W-:Y:S02]  /*4160*/  @!P1 IMAD R13, R0, R3, R13 ;  /* 0x00000003000d9224 */ /* 0x000fe400078e020d */
[----:B------:R-:W-:Y:S01]  /*4170*/  @!P1 IMAD R8, R9, R10, R8 ;  /* 0x0000000a09089224 */ /* 0x000fe200078e0208 */
[----:B---3--:R-:W-:Y:S06]  /*4180*/  @!P4 BRA `(.L_x_75) ;  /* 0x000000300010c947 */ /* 0x008fec0003800000 */
.L_x_128:
[----:B------:R-:W-:Y:S01]  /*4190*/  PLOP3.LUT P5, PT, P5, P0, PT, 0xf2, 0x2f ;  /* 0x00000000002f781c */ /* 0x000fe20002fa1e72 */
[----:B------:R-:W-:Y:S01]  /*41a0*/  UMOV UR14, 0x0 ;  /* 0x00000000000e7882 */ /* 0x000fe20000000000 */
[----:B------:R-:W-:Y:S01]  /*41b0*/  LOP3.LUT R30, R30, 0x1, RZ, 0x3c, !PT ;  /* 0x000000011e1e7812 */ /* 0x000fe200078e3cff */
[----:B------:R-:W-:Y:S01]  /*41c0*/  UMOV UR15, 0x10000000 ;  /* 0x10000000000f7882 */ /* 0x000fe20000000000 */
[----:B------:R-:W-:Y:S01]  /*41d0*/  UMOV UR12, UR36 ;  /* 0x00000024000c7c82 */ /* 0x000fe20008000000 */
[----:B------:R-:W-:Y:S08]  /*41e0*/  @P3 R2UR UR36, R27 ;  /* 0x000000001b2432ca */ /* 0x000ff000000e0000 */
[----:B-1----:R-:W-:Y:S01]  /*41f0*/  @!P5 IADD3 R3, P0, PT, R32, 0x580, RZ ;  /* 0x000005802003d810 */ /* 0x002fe20007f1e0ff */
[----:B------:R-:W-:Y:S01]  /*4200*/  @!P5 IMAD.SHL.U32 R165, R165, 0x40, RZ ;  /* 0x00000040a5a5d824 */ /* 0x000fe200078e00ff */
[----:B------:R-:W-:Y:S01]  /*4210*/  VOTEU.ALL UP1, P5 ;  /* 0x0000000000ff7886 */ /* 0x000fe20002820000 */
[----:B------:R-:W-:Y:S01]  /*4220*/  @!P5 IMAD.SHL.U32 R167, R167, 0x80, RZ ;  /* 0x00000080a7a7d824 */ /* 0x000fe200078e00ff */
[----:B------:R-:W-:Y:S01]  /*4230*/  @!P5 R2UR UR8, R3 ;  /* 0x000000000308d2ca */ /* 0x000fe200000e0000 */
[----:B------:R-:W-:Y:S01]  /*4240*/  @!P5 IMAD.X R0, RZ, RZ, R33, P0 ;  /* 0x000000ffff00d224 */ /* 0x000fe200000e0621 */
[----:B------:R-:W-:Y:S01]  /*4250*/  @!P5 R2UR UR10, R165 ;  /* 0x00000000a50ad2ca */ /* 0x000fe200000e0000 */
[----:B------:R-:W-:Y:S01]  /*4260*/  @!UP1 UIADD3 UR9, UPT, UPT, UR6, 0x50, URZ ;  /* 0x0000005006099890 */ /* 0x000fe2000fffe0ff */
[----:B------:R-:W-:Y:S01]  /*4270*/  @!P5 R2UR UR11, R167 ;  /* 0x00000000a70bd2ca */ /* 0x000fe200000e0000 */
[----:B------:R-:W-:Y:S01]  /*4280*/  IMAD.IADD R165, R8, 0x1, R164 ;  /* 0x0000000108a57824 */ /* 0x000fe200078e02a4 */
[----:B------:R-:W-:Y:S01]  /*4290*/  @!P5 R2UR UR7, R0 ;  /* 0x000000000007d2ca */ /* 0x000fe200000e0000 */
[----:B------:R-:W-:Y:S01]  /*42a0*/  IMAD.IADD R167, R13, 0x1, R166 ;  /* 0x000000010da77824 */ /* 0x000fe200078e02a6 */
[C---:B------:R-:W-:Y:S04]  /*42b0*/  ISETP.NE.AND P0, PT, R29.reuse, 0x2, PT ;  /* 0x000000021d00780c */ /* 0x040fe80003f05270 */
[----:B------:R-:W-:Y:S01]  /*42c0*/  SEL R3, RZ, 0x1, P0 ;  /* 0x00000001ff037807 */ /* 0x000fe20000000000 */
[----:B------:R-:W-:Y:S01]  /*42d0*/  IMAD.U32 R10, RZ, RZ, UR8 ;  /* 0x00000008ff0a7e24 */ /* 0x000fe2000f8e00ff */
[----:B------:R-:W-:Y:S01]  /*42e0*/  @!UP1 UIADD3 UR8, UPT, UPT, UR6, 0x200, URZ ;  /* 0x0000020006089890 */ /* 0x000fe2000fffe0ff */
[----:B------:R-:W-:Y:S01]  /*42f0*/  SEL R29, R29, RZ, P0 ;  /* 0x000000ff1d1d7207 */ /* 0x000fe20000000000 */
[----:B------:R-:W-:Y:S01]  /*4300*/  VOTEU.ALL UP1, P5 ;  /* 0x0000000000ff7886 */ /* 0x000fe20002820000 */
[----:B------:R-:W-:Y:S02]  /*4310*/  LOP3.LUT R28, R28, R3, RZ, 0x3c, !PT ;  /* 0x000000031c1c7212 */ /* 0x000fe400078e3cff */
[----:B------:R-:W-:Y:S01]  /*4320*/  IMAD.U32 R11, RZ, RZ, UR7 ;  /* 0x00000007ff0b7e24 */ /* 0x000fe2000f8e00ff */
[----:B------:R-:W-:Y:S04]  /*4330*/  @!P5 R2UR UR16, R10 ;  /* 0x000000000a10d2ca */ /* 0x000fe800000e0000 */
[----:B------:R-:W-:Y:S11]  /*4340*/  @!P5 R2UR UR17, R11 ;  /* 0x000000000b11d2ca */ /* 0x000ff600000e0000 */
[----:B------:R-:W-:Y:S02]  /*4350*/  @!UPT UIADD3 URZ, UPT, UPT, URZ, URZ, URZ ;  /* 0x000000fffffff290 */ /* 0x000fe4000fffe0ff */
[----:B------:R3:W-:Y:S01]  /*4360*/  @!UP1 UTMALDG.3D [UR8], [UR16], desc[UR14] ;  /* 0x00000e08100095b4 */ /* 0x0007e20008011000 */
[----:B------:R3:W-:Y:S01]  /*4370*/  @!P5 SYNCS.ARRIVE.TRANS64.RED.A0TR RZ, [UR6+0x50], R25 ;  /* 0x00005019ffffd9a7 */ /* 0x0007e20008300406 */
[----:B------:R-:W-:Y:S01]  /*4380*/  UPLOP3.LUT UP1, UPT, UPT, UPT, UPT, 0x80, 0x8 ;  /* 0x000000000008789c */ /* 0x000fe20003f2f070 */
[----:B------:R-:W-:Y:S01]  /*4390*/  SYNCS.ARRIVE.TRANS64.RED.A1T0 RZ, [UR37], RZ ;  /* 0x000000ffffff79a7 */ /* 0x000fe20008100425 */
[----:B------:R-:W-:Y:S09]  /*43a0*/  @P3 BRA `(.L_x_76) ;  /* 0xfffffff400b43947 */ /* 0x000ff2000383ffff */
[----:B------:R-:W-:Y:S07]  /*43b0*/  MOV R0, UR6 ;  /* 0x0000000600007c02 */ /* 0x000fee0008000f00 */
.L_x_77:
[----:B-1----:R-:W-:-:S04]  /*43c0*/  SHF.L.U32 R3, R30, 0x1f, RZ ;  /* 0x0000001f1e037819 */ /* 0x002fc800000006ff */
[----:B------:R1:W2:Y:S03]  /*43d0*/  SYNCS.PHASECHK.TRANS64.TRYWAIT P0, [R0+URZ+0x58], R3 ;  /* 0x00005803000075a7 */ /* 0x0002a600080011ff */
[----:B--2---:R-:W-:Y:S05]  /*43e0*/  @!P0 NANOSLEEP.SYNCS 0x989680 ;  /* 0x009896800000895d */ /* 0x004fea0003900000 */
[----:B------:R-:W2:Y:S02]  /*43f0*/  @!P0 SYNCS.PHASECHK.TRANS64 P0, [R0+URZ+0x58], R3 ;  /* 0x00005803000085a7 */ /* 0x000ea400080010ff */
[----:B--23--:R-:W-:Y:S05]  /*4400*/  @P0 EXIT ;  /* 0x000000000000094d */ /* 0x00cfea0003800000 */
[----:B------:R-:W-:Y:S05]  /*4410*/  BRA `(.L_x_77) ;  /* 0xfffffffc00e87947 */ /* 0x000fea000383ffff */
.L_x_68:
[----:B------:R-:W-:-:S06]  /*4420*/  UISETP.GE.AND UP1, UPT, UR8, 0x4, UPT ;  /* 0x000000040800788c */ /* 0x000fcc000bf26270 */
[----:B------:R-:W-:-:S13]  /*4430*/  PLOP3.LUT P0, PT, PT, PT, UP1, 0x80, 0x8 ;  /* 0x000000000008781c */ /* 0x000fda0003f0f018 */
[----:B------:R-:W-:Y:S05]  /*4440*/  @!P0 EXIT ;  /* 0x000000000000894d */ /* 0x000fea0003800000 */
[----:B------:R-:W-:Y:S01]  /*4450*/  BAR.SYNC.DEFER_BLOCKING 0x6, 0xa0 ;  /* 0x0182800000007b1d */ /* 0x000fe20000010000 */
[C---:B------:R-:W-:Y:S01]  /*4460*/  IMAD.SHL.U32 R180, R176.reuse, 0x40, RZ ;  /* 0x00000040b0b47824 */ /* 0x040fe200078e00ff */
[C---:B------:R-:W-:Y:S01]  /*4470*/  R2P PR, R176.reuse, 0x6 ;  /* 0x00000006b0007804 */ /* 0x040fe20000000000 */
[C---:B------:R-:W-:Y:S01]  /*4480*/  IMAD.SHL.U32 R2, R176.reuse, 0x8, RZ ;  /* 0x00000008b0027824 */ /* 0x040fe200078e00ff */
[----:B------:R-:W-:Y:S01]  /*4490*/  SHF.L.U32 R79, R176, 0x10, RZ ;  /* 0x00000010b04f7819 */ /* 0x000fe200000006ff */
[----:B------:R-:W-:Y:S01]  /*44a0*/  IMAD.MOV.U32 R179, RZ, RZ, 0x10 ;  /* 0x00000010ffb37424 */ /* 0x000fe200078e00ff */
[----:B------:R-:W-:Y:S01]  /*44b0*/  UMOV UR43, 0x400 ;  /* 0x00000400002b7882 */ /* 0x000fe20000000000 */
[----:B------:R-:W-:Y:S01]  /*44c0*/  LOP3.LUT R3, R180, 0x180, RZ, 0xc0, !PT ;  /* 0x00000180b4037812 */ /* 0x000fe200078ec0ff */
[----:B------:R-:W-:Y:S01]  /*44d0*/  ULEA UR43, UR37, UR43, 0x18 ;  /* 0x0000002b252b7291 */ /* 0x000fe2000f8ec0ff */
[----:B------:R-:W1:Y:S01]  /*44e0*/  LDC R171, c[0x0][0x370] ;  /* 0x0000dc00ffab7b82 */ /* 0x000e620000000800 */
[----:B------:R-:W-:Y:S01]  /*44f0*/  SEL R179, R179, 0xfffffff0, !P1 ;  /* 0xfffffff0b3b37807 */ /* 0x000fe20004800000 */
[----:B------:R-:W-:Y:S01]  /*4500*/  HFMA2 R183, -RZ, RZ, 0, 0 ;  /* 0x00000000ffb77431 */ /* 0x000fe200000001ff */
[----:B------:R-:W-:Y:S01]  /*4510*/  LOP3.LUT R3, R3, 0x30, R2, 0xf8, !PT ;  /* 0x0000003003037812 */ /* 0x000fe200078ef802 */
[----:B------:R-:W-:Y:S01]  /*4520*/  UIADD3 UR4, UPT, UPT, UR43, 0x2200, URZ ;  /* 0x000022002b047890 */ /* 0x000fe2000fffe0ff */
[----:B------:R-:W-:Y:S01]  /*4530*/  LOP3.LUT R79, R79, 0x600000, RZ, 0xc0, !PT ;  /* 0x006000004f4f7812 */ /* 0x000fe200078ec0ff */
[----:B------:R-:W-:Y:S01]  /*4540*/  IMAD.MOV.U32 R76, RZ, RZ, RZ ;  /* 0x000000ffff4c7224 */ /* 0x000fe200078e00ff */
[----:B------:R-:W-:Y:S01]  /*4550*/  LOP3.LUT R180, R3, 0x1e40, R180, 0xf8, !PT ;  /* 0x00001e4003b47812 */ /* 0x000fe200078ef8b4 */
[----:B------:R-:W2:Y:S01]  /*4560*/  LDC R74, c[0x0][0xb0c] ;  /* 0x0002c300ff4a7b82 */ /* 0x000ea20000000800 */
[----:B------:R-:W-:Y:S01]  /*4570*/  IMAD.MOV.U32 R3, RZ, RZ, 0x20 ;  /* 0x00000020ff037424 */ /* 0x000fe200078e00ff */
[----:B------:R-:W-:Y:S01]  /*4580*/  CS2R R184, SRZ ;  /* 0x0000000000b87805 */ /* 0x000fe2000001ff00 */
[----:B------:R-:W-:Y:S01]  /*4590*/  IMAD.MOV.U32 R188, RZ, RZ, RZ ;  /* 0x000000ffffbc7224 */ /* 0x000fe200078e00ff */
[----:B------:R-:W4:Y:S01]  /*45a0*/  LDCU.64 UR46, c[0x0][0x348] ;  /* 0x00006900ff2e77ac */ /* 0x000f220008000a00 */
[----:B------:R-:W-:Y:S01]  /*45b0*/  VIADD R2, R180, UR43 ;  /* 0x0000002bb4027c36 */ /* 0x000fe20008000000 */
[----:B------:R-:W-:Y:S01]  /*45c0*/  SEL R3, R3, 0xffffffe0, !P2 ;  /* 0xffffffe003037807 */ /* 0x000fe20005000000 */
[----:B------:R-:W3:Y:S01]  /*45d0*/  LDS R0, [UR43+0x120] ;  /* 0x0001202bff007984 */ /* 0x000ee20008000800 */
[----:B------:R-:W1:Y:S01]  /*45e0*/  LDC R169, c[0x0][0xb20] ;  /* 0x0002c800ffa97b82 */ /* 0x000e620000000800 */
[----:B------:R-:W-:Y:S01]  /*45f0*/  IMAD.U32 R186, RZ, RZ, UR4 ;  /* 0x00000004ffba7e24 */ /* 0x000fe2000f8e00ff */
[----:B------:R-:W-:Y:S01]  /*4600*/  SHF.R.U32.HI R4, RZ, 0x4, R3 ;  /* 0x00000004ff047819 */ /* 0x000fe20000011603 */
[--C-:B------:R-:W-:Y:S01]  /*4610*/  IMAD.IADD R178, R3, 0x1, R2.reuse ;  /* 0x0000000103b27824 */ /* 0x100fe200078e0202 */
[----:B------:R-:W1:Y:S02]  /*4620*/  LDCU.64 UR38, c[0x0][0x888] ;  /* 0x00011100ff2677ac */ /* 0x000e640008000a00 */
[C---:B------:R-:W-:Y:S01]  /*4630*/  LEA.HI R177, R179.reuse, R4, RZ, 0x1c ;  /* 0x00000004b3b17211 */ /* 0x040fe200078fe0ff */
[----:B------:R-:W-:Y:S01]  /*4640*/  IMAD.IADD R179, R179, 0x1, R2 ;  /* 0x00000001b3b37824 */ /* 0x000fe200078e0202 */
[----:B------:R-:W1:Y:S01]  /*4650*/  LDC R73, c[0x0][0xb30] ;  /* 0x0002cc00ff497b82 */ /* 0x000e620000000800 */
[----:B------:R-:W-:Y:S01]  /*4660*/  UIADD3 UR42, UPT, UPT, UR43, 0x200, URZ ;  /* 0x000002002b2a7890 */ /* 0x000fe2000fffe0ff */
[----:B------:R-:W-:-:S06]  /*4670*/  LEA R177, R177, R2, 0x4 ;  /* 0x00000002b1b17211 */ /* 0x000fcc00078e20ff */
[----:B------:R-:W1:Y:S08]  /*4680*/  LDC.64 R158, c[0x0][0xb10] ;  /* 0x0002c400ff9e7b82 */ /* 0x000e700000000a00 */
[----:B------:R-:W1:Y:S08]  /*4690*/  LDC.64 R70, c[0x0][0xb18] ;  /* 0x0002c600ff467b82 */ /* 0x000e700000000a00 */
[----:B------:R-:W1:Y:S01]  /*46a0*/  LDC.64 R154, c[0x0][0x888] ;  /* 0x00022200ff9a7b82 */ /* 0x000e620000000a00 */
[----:B---3--:R-:W-:-:S07]  /*46b0*/  IMAD.IADD R79, R0, 0x1, R79 ;  /* 0x00000001004f7824 */ /* 0x008fce00078e024f */
[----:B------:R-:W3:Y:S08]  /*46c0*/  LDC.64 R68, c[0x0][0xb28] ;  /* 0x0002ca00ff447b82 */ /* 0x000ef00000000a00 */
[----:B------:R-:W1:Y:S08]  /*46d0*/  LDC.64 R156, c[0x0][0x890] ;  /* 0x00022400ff9c7b82 */ /* 0x000e700000000a00 */
[----:B------:R-:W1:Y:S08]  /*46e0*/  LDC.64 R152, c[0x0][0x8b0] ;  /* 0x00022c00ff987b82 */ /* 0x000e700000000a00 */
[----:B------:R-:W1:Y:S08]  /*46f0*/  LDC.64 R146, c[0x0][0x8a8] ;  /* 0x00022a00ff927b82 */ /* 0x000e700000000a00 */
[----:B--2-4-:R-:W1:Y:S02]  /*4700*/  LDC R170, c[0x0][0x374] ;  /* 0x0000dd00ffaa7b82 */ /* 0x014e640000000800 */
.L_x_95:
[----:B------:R-:W-:Y:S02]  /*4710*/  LEA R0, R188, UR43, 0x3 ;  /* 0x0000002bbc007c11 */ /* 0x000fe4000f8e18ff */
[----:B------:R-:W-:Y:S02]  /*4720*/  SHF.L.U32 R3, R184, 0x1f, RZ ;  /* 0x0000001fb8037819 */ /* 0x000fe400000006ff */
[----:B------:R-:W-:Y:S02]  /*4730*/  LEA R16, R188, UR43, 0x4 ;  /* 0x0000002bbc107c11 */ /* 0x000fe4000f8e20ff */
[----:B--2---:R-:W2:Y:S02]  /*4740*/  SYNCS.PHASECHK.TRANS64.TRYWAIT P0, [R0+URZ+0x70], R3 ;  /* 0x00007003000075a7 */ /* 0x004ea400080011ff */
[----:B-12---:R-:W-:Y:S05]  /*4750*/  @!P0 BRA `(.L_x_78) ;  /* 0x0000002800b48947 */ /* 0x006fea0003800000 */
.L_x_129:
[----:B------:R-:W4:Y:S01]  /*4760*/  LDC.64 R12, c[0x0][0xb10] ;  /* 0x0002c400ff0c7b82 */ /* 0x000f220000000a00 */
[----:B------:R-:W3:Y:S01]  /*4770*/  LDS.128 R16, [R16+0x100] ;  /* 0x0001000010107984 */ /* 0x000ee20000000c00 */
[----:B-1----:R-:W-:Y:S01]  /*4780*/  ISETP.NE.AND P1, PT, R73, 0x1, PT ;  /* 0x000000014900780c */ /* 0x002fe20003f25270 */
[----:B--2---:R-:W-:Y:S01]  /*4790*/  VIADD R0, R0, 0x80 ;  /* 0x0000008000007836 */ /* 0x004fe20000000000 */
[----:B------:R-:W-:Y:S04]  /*47a0*/  ISETP.GE.AND P0, PT, R72, 0x1, PT ;  /* 0x000000014800780c */ /* 0x000fe80003f06270 */
[----:B------:R-:W1:Y:S01]  /*47b0*/  LDC.64 R10, c[0x0][0xb18] ;  /* 0x0002c600ff0a7b82 */ /* 0x000e620000000a00 */
[----:B------:R-:W-:Y:S01]  /*47c0*/  PRMT R0, RZ, 0x654, R0 ;  /* 0x00000654ff007816 */ /* 0x000fe20000000000 */
[----:B------:R-:W-:Y:S01]  /*47d0*/  @!PT LDS RZ, [RZ] ;  /* 0x00000000fffff984 */ /* 0x000fe20000000800 */
[----:B------:R-:W-:Y:S01]  /*47e0*/  @!PT LDS RZ, [RZ] ;  /* 0x00000000fffff984 */ /* 0x000fe20000000800 */
[----:B------:R-:W-:Y:S01]  /*47f0*/  @!PT LDS RZ, [RZ] ;  /* 0x00000000fffff984 */ /* 0x000fe20000000800 */
[----:B------:R-:W-:Y:S01]  /*4800*/  @!PT LDS RZ, [RZ] ;  /* 0x00000000fffff984 */ /* 0x000fe20000000800 */
[----:B------:R2:W-:Y:S06]  /*4810*/  MEMBAR.ALL.CTA ;  /* 0x0000000000007992 */ /* 0x0005ec0000008000 */
[----:B--2---:R-:W2:Y:S01]  /*4820*/  FENCE.VIEW.ASYNC.S ;  /* 0x00000000000073c6 */ /* 0x004ea20000000000 */
[----:B------:R-:W1:Y:S08]  /*4830*/  @!P1 LDC R14, c[0x0][0xb20] ;  /* 0x0002c800ff0e9b82 */ /* 0x000e700000000800 */
[----:B------:R-:W1:Y:S01]  /*4840*/  @!P1 LDC R9, c[0x0][0xb0c] ;  /* 0x0002c300ff099b82 */ /* 0x000e620000000800 */
[----:B--2---:R2:W-:Y:S01]  /*4850*/  SYNCS.ARRIVE.TRANS64.RED.A1T0 RZ, [R0+URZ], RZ ;  /* 0x000000ff00ff79a7 */ /* 0x0045e200081004ff */
[----:B---3--:R-:W-:Y:S04]  /*4860*/  LOP3.LUT P4, RZ, R18, 0x1, RZ, 0xc0, !PT ;  /* 0x0000000112ff7812 */ /* 0x008fe8000788c0ff */
[----:B------:R-:W-:Y:S09]  /*4870*/  P2R R187, PR, RZ, 0x10 ;  /* 0x00000010ffbb7803 */ /* 0x000ff20000000000 */
[----:B------:R-:W-:Y:S02]  /*4880*/  @P4 MOV R77, R16 ;  /* 0x00000010004d4202 */ /* 0x000fe40000000f00 */
[----:B------:R-:W-:Y:S01]  /*4890*/  @P4 LOP3.LUT R75, R17, 0xffff, RZ, 0xc0, !PT ;  /* 0x0000ffff114b4812 */ /* 0x000fe200078ec0ff */
[----:B--2-4-:R-:W-:Y:S06]  /*48a0*/  @!P0 BRA `(.L_x_79) ;  /* 0x0000000000a48947 */ /* 0x014fec0003800000 */
[----:B------:R-:W-:Y:S01]  /*48b0*/  IMAD.HI.U32 R22, R170, R71, RZ ;  /* 0x00000047aa167227 */ /* 0x000fe200078e00ff */
[----:B------:R-:W-:Y:S02]  /*48c0*/  ISETP.NE.AND P0, PT, R70, 0x1, PT ;  /* 0x000000014600780c */ /* 0x000fe40003f05270 */
[----:B------:R-:W-:Y:S01]  /*48d0*/  ISETP.NE.AND P2, PT, R72, 0x1, PT ;  /* 0x000000014800780c */ /* 0x000fe20003f45270 */
[-C--:B------:R-:W-:Y:S01]  /*48e0*/  IMAD.HI.U32 R20, R171, R158.reuse, RZ ;  /* 0x0000009eab147227 */ /* 0x080fe200078e00ff */
[----:B------:R-:W-:Y:S02]  /*48f0*/  SHF.R.U32.HI R21, RZ, R169, R22 ;  /* 0x000000a9ff157219 */ /* 0x000fe40000011616 */
[----:B------:R-:W-:Y:S01]  /*4900*/  ISETP.NE.AND P3, PT, R74, 0x1, PT ;  /* 0x000000014a00780c */ /* 0x000fe20003f65270 */
[----:B------:R-:W-:Y:S01]  /*4910*/  IMAD.HI.U32 R26, R75, R71, RZ ;  /* 0x000000474b1a7227 */ /* 0x000fe200078e00ff */
[----:B------:R-:W-:Y:S02]  /*4920*/  SHF.R.U32.HI R20, RZ, R159, R20 ;  /* 0x0000009fff147219 */ /* 0x000fe40000011614 */
[----:B------:R-:W-:Y:S01]  /*4930*/  SEL R3, R170, R21, !P0 ;  /* 0x00000015aa037207 */ /* 0x000fe20004000000 */
[----:B------:R-:W-:Y:S01]  /*4940*/  IMAD.HI.U32 R24, R77, R158, RZ ;  /* 0x0000009e4d187227 */ /* 0x000fe200078e00ff */
[----:B------:R-:W-:Y:S03]  /*4950*/  SEL R7, R171, R20, !P3 ;  /* 0x00000014ab077207 */ /* 0x000fe60005800000 */
[-C--:B------:R-:W-:Y:S01]  /*4960*/  IMAD.HI.U32 R20, R3, R68.reuse, RZ ;  /* 0x0000004403147227 */ /* 0x080fe200078e00ff */
[----:B------:R-:W-:Y:S03]  /*4970*/  SHF.R.U32.HI R24, RZ, R159, R24 ;  /* 0x0000009fff187219 */ /* 0x000fe60000011618 */
[----:B------:R-:W-:Y:S01]  /*4980*/  IMAD.HI.U32 R22, R7, R68, RZ ;  /* 0x0000004407167227 */ /* 0x000fe200078e00ff */
[----:B------:R-:W-:Y:S02]  /*4990*/  @P2 SHF.R.U32.HI R3, RZ, R69, R20 ;  /* 0x00000045ff032219 */ /* 0x000fe40000011614 */
[----:B------:R-:W-:Y:S02]  /*49a0*/  SHF.R.U32.HI R20, RZ, R169, R26 ;  /* 0x000000a9ff147219 */ /* 0x000fe4000001161a */
[----:B------:R-:W-:Y:S01]  /*49b0*/  @P2 SHF.R.U32.HI R7, RZ, R69, R22 ;  /* 0x00000045ff072219 */ /* 0x000fe20000011616 */
[C---:B------:R-:W-:Y:S01]  /*49c0*/  IMAD R2, R72.reuse, R3, RZ ;  /* 0x0000000348027224 */ /* 0x040fe200078e02ff */
[----:B------:R-:W-:Y:S02]  /*49d0*/  SEL R5, R75, R20, !P0 ;  /* 0x000000144b057207 */ /* 0x000fe40004000000 */
[----:B------:R-:W-:Y:S01]  /*49e0*/  SEL R3, R77, R24, !P3 ;  /* 0x000000184d037207 */ /* 0x000fe20005800000 */
[----:B------:R-:W-:Y:S01]  /*49f0*/  IMAD R4, R72, R7, RZ ;  /* 0x0000000748047224 */ /* 0x000fe200078e02ff */
[C---:B------:R-:W-:Y:S01]  /*4a00*/  ISETP.GE.AND P0, PT, R5.reuse, R2, PT ;  /* 0x000000020500720c */ /* 0x040fe20003f06270 */
[----:B------:R-:W-:Y:S03]  /*4a10*/  IMAD.HI.U32 R6, R5, R68, RZ ;  /* 0x0000004405067227 */ /* 0x000fe600078e00ff */
[----:B------:R-:W-:Y:S01]  /*4a20*/  ISETP.GE.OR P0, PT, R3, R4, P0 ;  /* 0x000000040300720c */ /* 0x000fe20000706670 */
[----:B------:R-:W-:Y:S01]  /*4a30*/  IMAD.MOV R4, RZ, RZ, -R3 ;  /* 0x000000ffff047224 */ /* 0x000fe200078e0a03 */
[-C--:B------:R-:W-:Y:S03]  /*4a40*/  SHF.R.U32.HI R6, RZ, R69.reuse, R6 ;  /* 0x00000045ff067219 */ /* 0x080fe60000011606 */
[----:B------:R-:W-:Y:S01]  /*4a50*/  IMAD R77, R74, R4, R77 ;  /* 0x000000044a4d7224 */ /* 0x000fe200078e024d */
[----:B------:R-:W-:Y:S05]  /*4a60*/  SEL R15, R5, R6, !P2 ;  /* 0x00000006050f7207 */ /* 0x000fea0005000000 */
[----:B------:R-:W-:Y:S02]  /*4a70*/  IMAD.MOV R6, RZ, RZ, -R15 ;  /* 0x000000ffff067224 */ /* 0x000fe400078e0a0f */
[C---:B------:R-:W-:Y:S04]  /*4a80*/  @!P0 IMAD.HI.U32 R2, R3.reuse, R68, RZ ;  /* 0x0000004403028227 */ /* 0x040fe800078e00ff */
[----:B------:R-:W-:Y:S01]  /*4a90*/  IMAD R6, R72, R6, R5 ;  /* 0x0000000648067224 */ /* 0x000fe200078e0205 */
[----:B------:R-:W-:Y:S04]  /*4aa0*/  @!P0 SHF.R.U32.HI R2, RZ, R69, R2 ;  /* 0x00000045ff028219 */ /* 0x000fe80000011602 */
[----:B------:R-:W-:Y:S02]  /*4ab0*/  @!P0 SEL R0, R3, R2, !P2 ;  /* 0x0000000203008207 */ /* 0x000fe40005000000 */
[----:B------:R-:W-:Y:S02]  /*4ac0*/  IADD3 R2, PT, PT, -R5, RZ, RZ ;  /* 0x000000ff05027210 */ /* 0x000fe40007ffe1ff */
[----:B------:R-:W-:Y:S01]  /*4ad0*/  @!P0 IADD3 R8, PT, PT, R15, -R0, RZ ;  /* 0x800000000f088210 */ /* 0x000fe20007ffe0ff */
[----:B------:R-:W-:Y:S02]  /*4ae0*/  @!P0 IMAD R0, R7, R6, R0 ;  /* 0x0000000607008224 */ /* 0x000fe400078e0200 */
[----:B------:R-:W-:Y:S02]  /*4af0*/  IMAD R75, R70, R2, R75 ;  /* 0x00000002464b7224 */ /* 0x000fe400078e024b */
[----:B------:R-:W-:Y:S02]  /*4b00*/  @!P0 IMAD R5, R8, R72, R3 ;  /* 0x0000004808058224 */ /* 0x000fe400078e0203 */
[----:B------:R-:W-:Y:S04]  /*4b10*/  @!P0 IMAD.MOV.U32 R3, RZ, RZ, R0 ;  /* 0x000000ffff038224 */ /* 0x000fe800078e0000 */
[----:B------:R-:W-:Y:S02]  /*4b20*/  IMAD R77, R3, R74, R77 ;  /* 0x0000004a034d7224 */ /* 0x000fe400078e024d */
[----:B------:R-:W-:Y:S07]  /*4b30*/  IMAD R75, R5, R70, R75 ;  /* 0x00000046054b7224 */ /* 0x000fee00078e024b */
.L_x_79:
[----:B------:R-:W-:Y:S01]  /*4b40*/  @!P1 IMAD.HI.U32 R0, R77, R12, RZ ;  /* 0x0000000c4d009227 */ /* 0x000fe200078e00ff */
[----:B-1----:R-:W-:Y:S01]  /*4b50*/  @!P1 ISETP.NE.AND P0, PT, R10, 0x1, PT ;  /* 0x000000010a00980c */ /* 0x002fe20003f05270 */
[----:B------:R-:W-:Y:S01]  /*4b60*/  ULOP3.LUT UP0, URZ, UR42, 0x1b0, URZ, 0xc0, !UPT ;  /* 0x000001b02aff7892 */ /* 0x000fe2000f80c0ff */
[----:B------:R-:W-:Y:S01]  /*4b70*/  @!P1 ISETP.NE.AND P2, PT, R9, 0x1, PT ;  /* 0x000000010900980c */ /* 0x000fe20003f45270 */
[----:B------:R-:W-:Y:S01]  /*4b80*/  @!P1 IMAD.HI.U32 R3, R75, R11, RZ ;  /* 0x0000000b4b039227 */ /* 0x000fe200078e00ff */
[----:B------:R-:W-:Y:S02]  /*4b90*/  @!P1 SHF.R.U32.HI R0, RZ, R13, R0 ;  /* 0x0000000dff009219 */ /* 0x000fe40000011600 */
[----:B------:R-:W-:Y:S01]  /*4ba0*/  @P4 SHF.R.U32.HI R182, RZ, 0x10, R17 ;  /* 0x00000010ffb64819 */ /* 0x000fe20000011611 */
[----:B------:R-:W-:Y:S01]  /*4bb0*/  VIADD R188, R188, 0x1 ;  /* 0x00000001bcbc7836 */ /* 0x000fe20000000000 */
[----:B------:R-:W-:Y:S02]  /*4bc0*/  @!P1 SHF.R.U32.HI R2, RZ, R14, R3 ;  /* 0x0000000eff029219 */ /* 0x000fe40000011603 */
[----:B------:R-:W-:Y:S02]  /*4bd0*/  @!P1 SEL R3, R77, R0, !P2 ;  /* 0x000000004d039207 */ /* 0x000fe40005000000 */
[----:B------:R-:W-:Y:S05]  /*4be0*/  @!P1 SEL R2, R75, R2, !P0 ;  /* 0x000000024b029207 */ /* 0x000fea0004000000 */
[----:B------:R-:W-:Y:S02]  /*4bf0*/  @!P1 IMAD.IADD R0, R2, 0x1, -R3 ;  /* 0x0000000102009824 */ /* 0x000fe400078e0a03 */
[----:B------:R-:W-:Y:S02]  /*4c00*/  @!P1 IMAD.IADD R2, R3, 0x1, -R2 ;  /* 0x0000000103029824 */ /* 0x000fe400078e0a02 */
[----:B------:R-:W-:Y:S02]  /*4c10*/  @!P1 IMAD R77, R0, R9, R77 ;  /* 0x00000009004d9224 */ /* 0x000fe400078e024d */
[----:B------:R-:W-:Y:S01]  /*4c20*/  @!P1 IMAD R75, R2, R10, R75 ;  /* 0x0000000a024b9224 */ /* 0x000fe200078e024b */
[----:B------:R-:W-:Y:S06]  /*4c30*/  BRA.U !UP0, `(.L_x_80) ;  /* 0x0000000108407547 */ /* 0x000fec000b800000 */
[----:B------:R-:W1:Y:S01]  /*4c40*/  LDCU.64 UR8, c[0x4][0x80] ;  /* 0x01001000ff0877ac */ /* 0x000e620008000a00 */
[----:B------:R-:W-:Y:S01]  /*4c50*/  MOV R3, 0x0 ;  /* 0x0000000000037802 */ /* 0x000fe20000000f00 */
[----:B------:R-:W-:Y:S02]  /*4c60*/  HFMA2 R12, -RZ, RZ, 0, 5.9604644775390625e-08 ;  /* 0x00000001ff0c7431 */ /* 0x000fe400000001ff */
[----:B------:R-:W-:Y:S02]  /*4c70*/  IMAD.MOV.U32 R8, RZ, RZ, 0x70 ;  /* 0x00000070ff087424 */ /* 0x000fe400078e00ff */
[----:B------:R-:W-:Y:S01]  /*4c80*/  IMAD.MOV.U32 R13, RZ, RZ, RZ ;  /* 0x000000ffff0d7224 */ /* 0x000fe200078e00ff */
[----:B------:R-:W2:Y:S01]  /*4c90*/  LDCU.64 UR6, c[0x4][0x88] ;  /* 0x01001100ff0677ac */ /* 0x000ea20008000a00 */
[----:B------:R-:W3:Y:S01]  /*4ca0*/  LDC.64 R2, c[0x4][R3] ;  /* 0x0100000003027b82 */ /* 0x000ee20000000a00 */
[----:B------:R-:W4:Y:S01]  /*4cb0*/  LDCU.64 UR4, c[0x4][0x8] ;  /* 0x01000100ff0477ac */ /* 0x000f220008000a00 */
[----:B-1----:R-:W-:Y:S01]  /*4cc0*/  MOV R5, UR9 ;  /* 0x0000000900057c02 */ /* 0x002fe20008000f00 */
[----:B------:R-:W-:Y:S01]  /*4cd0*/  IMAD.U32 R4, RZ, RZ, UR8 ;  /* 0x00000008ff047e24 */ /* 0x000fe2000f8e00ff */
[----:B--2---:R-:W-:Y:S01]  /*4ce0*/  MOV R7, UR7 ;  /* 0x0000000700077c02 */ /* 0x004fe20008000f00 */
[----:B------:R-:W-:Y:S01]  /*4cf0*/  IMAD.U32 R6, RZ, RZ, UR6 ;  /* 0x00000006ff067e24 */ /* 0x000fe2000f8e00ff */
[----:B----4-:R-:W-:Y:S01]  /*4d00*/  MOV R11, UR5 ;  /* 0x00000005000b7c02 */ /* 0x010fe20008000f00 */
[----:B------:R-:W-:Y:S02]  /*4d10*/  IMAD.U32 R10, RZ, RZ, UR4 ;  /* 0x00000004ff0a7e24 */ /* 0x000fe4000f8e00ff */
[----:B------:R-:W-:Y:S07]  /*4d20*/  LEPC R20, `(.L_x_80) ;  /* 0x000000001014794e */ /* 0x000fee0000000000 */
[----:B---3-5:R-:W-:Y:S05]  /*4d30*/  CALL.ABS.NOINC R2 ;  /* 0x0000000002007343 */ /* 0x028fea0003c00000 */
.L_x_80:
[----:B------:R-:W-:Y:S01]  /*4d40*/  LOP3.LUT P0, RZ, R186, 0x1b0, RZ, 0xc0, !PT ;  /* 0x000001b0baff7812 */ /* 0x000fe2000780c0ff */
[----:B------:R-:W-:Y:S11]  /*4d50*/  BSSY.RECONVERGENT B6, `(.L_x_81) ;  /* 0x0000013000067945 */ /* 0x000ff60003800200 */
[----:B------:R-:W-:Y:S01]  /*4d60*/  @!UPT UIADD3 URZ, UPT, UPT, URZ, URZ, URZ ;  /* 0x000000fffffff290 */ /* 0x000fe2000fffe0ff */
[----:B------:R-:W-:Y:S05]  /*4d70*/  @!P0 BRA `(.L_x_82) ;  /* 0x0000000000408947 */ /* 0x000fea0003800000 */
        /* <DEDUP_REMOVED lines=16> */
.L_x_82:
[----:B------:R-:W-:Y:S05]  /*4e80*/  BSYNC.RECONVERGENT B6 ;  /* 0x0000000000067941 */ /* 0x000fea0003800200 */
.L_x_81:
[----:B------:R-:W-:Y:S01]  /*4e90*/  ISETP.NE.U32.AND P3, PT, R156, RZ, PT ;  /* 0x000000ff9c00720c */ /* 0x000fe20003f65070 */
[----:B------:R-:W-:Y:S01]  /*4ea0*/  UISETP.NE.AND UP1, UPT, UR44, URZ, UPT ;  /* 0x000000ff2c00728c */ /* 0x000fe2000bf25270 */
[----:B------:R-:W-:Y:S02]  /*4eb0*/  ISETP.NE.U32.AND P4, PT, R152, RZ, PT ;  /* 0x000000ff9800720c */ /* 0x000fe40003f85070 */
[----:B------:R-:W-:Y:S02]  /*4ec0*/  ISETP.NE.AND.EX P3, PT, R157, RZ, PT, P3 ;  /* 0x000000ff9d00720c */ /* 0x000fe40003f65330 */
[----:B------:R-:W-:Y:S02]  /*4ed0*/  PLOP3.LUT P1, PT, PT, PT, PT, 0x8, 0x80 ;  /* 0x000000000080781c */ /* 0x000fe40003f2e170 */
[----:B------:R-:W-:Y:S02]  /*4ee0*/  PLOP3.LUT P0, PT, PT, PT, UP1, 0x80, 0x8 ;  /* 0x000000000008781c */ /* 0x000fe40003f0f018 */
[----:B------:R-:W-:Y:S02]  /*4ef0*/  ISETP.NE.AND.EX P4, PT, R153, RZ, PT, P4 ;  /* 0x000000ff9900720c */ /* 0x000fe40003f85340 */
[----:B------:R-:W1:Y:S09]  /*4f00*/  @UP1 LDCU.64 UR4, c[0x0][0x888] ;  /* 0x00011100ff0417ac */ /* 0x000e720008000a00 */
[----:B------:R-:W-:Y:S01]  /*4f10*/  @P0 PLOP3.LUT P1, PT, P3, PT, PT, 0x80, 0x8 ;  /* 0x000000000008081c */ /* 0x000fe20001f2f070 */
[----:B-1----:R-:W-:Y:S04]  /*4f20*/  @UP1 UISETP.NE.U32.AND UP0, UPT, UR4, URZ, UPT ;  /* 0x000000ff0400128c */ /* 0x002fe8000bf05070 */
[----:B------:R-:W-:Y:S04]  /*4f30*/  @UP1 UISETP.NE.AND.EX UP0, UPT, UR5, URZ, UPT, UP0 ;  /* 0x000000ff0500128c */ /* 0x000fe8000bf05300 */
[----:B------:R-:W-:Y:S01]  /*4f40*/  @UP1 USEL UR4, URZ, 0xffffffff, UP0 ;  /* 0xffffffffff041887 */ /* 0x000fe20008000000 */
[----:B------:R-:W-:Y:S11]  /*4f50*/  @!P3 BRA `(.L_x_83) ;  /* 0x00000000002cb947 */ /* 0x000ff60003800000 */
[----:B------:R-:W-:Y:S01]  /*4f60*/  ISETP.NE.U32.AND P2, PT, R154, RZ, PT ;  /* 0x000000ff9a00720c */ /* 0x000fe20003f45070 */
[----:B------:R-:W-:Y:S03]  /*4f70*/  IMAD.MOV.U32 R168, RZ, RZ, 0x1 ;  /* 0x00000001ffa87424 */ /* 0x000fe600078e00ff */
[----:B------:R-:W-:Y:S11]  /*4f80*/  ISETP.NE.AND.EX P2, PT, R155, RZ, PT, P2 ;  /* 0x000000ff9b00720c */ /* 0x000ff60003f45320 */
[----:B------:R-:W-:Y:S02]  /*4f90*/  @!UPT UIADD3 URZ, UPT, UPT, URZ, URZ, URZ ;  /* 0x000000fffffff290 */ /* 0x000fe4000fffe0ff */
[----:B------:R-:W1:Y:S01]  /*4fa0*/  @P2 LDC.64 R2, c[0x0][0x888] ;  /* 0x00022200ff022b82 */ /* 0x000e620000000a00 */
[----:B------:R-:W-:Y:S04]  /*4fb0*/  @P2 IMAD R0, R156, UR36, RZ ;  /* 0x000000249c002c24 */ /* 0x000fe8000f8e02ff */
[----:B-1----:R-:W-:Y:S04]  /*4fc0*/  @P2 IMAD.WIDE R2, R0, 0x4, R2 ;  /* 0x0000000400022825 */ /* 0x002fe800078e0202 */
[----:B------:R-:W-:Y:S01]  /*4fd0*/  HFMA2 R0, -RZ, RZ, 0, 5.9604644775390625e-08 ;  /* 0x00000001ff007431 */ /* 0x000fe200000001ff */
[----:B-----5:R1:W5:Y:S04]  /*4fe0*/  @P2 LDG.E R80, desc[UR40][R2.64] ;  /* 0x0000002802502981 */ /* 0x020368000c1e1900 */
[----:B------:R-:W-:Y:S01]  /*4ff0*/  @!P2 PRMT R168, R0, 0x7610, R168 ;  /* 0x0000761000a8a816 */ /* 0x000fe200000000a8 */
[----:B-1----:R-:W2:Y:S06]  /*5000*/  @!P2 LDC R80, c[0x0][0x880] ;  /* 0x00022000ff50ab82 */ /* 0x002eac0000000800 */
.L_x_83:
[----:B------:R-:W-:Y:S05]  /*5010*/  @!P4 BRA `(.L_x_84) ;  /* 0x000000000020c947 */ /* 0x000fea0003800000 */
[----:B------:R-:W-:Y:S04]  /*5020*/  ISETP.NE.U32.AND P2, PT, R146, RZ, PT ;  /* 0x000000ff9200720c */ /* 0x000fe80003f45070 */
[----:B------:R-:W-:Y:S11]  /*5030*/  ISETP.NE.AND.EX P2, PT, R147, RZ, PT, P2 ;  /* 0x000000ff9300720c */ /* 0x000ff60003f45320 */
[----:B------:R-:W-:Y:S02]  /*5040*/  @!UPT UIADD3 URZ, UPT, UPT, URZ, URZ, URZ ;  /* 0x000000fffffff290 */ /* 0x000fe4000fffe0ff */
[----:B------:R-:W1:Y:S01]  /*5050*/  @P2 LDC.64 R2, c[0x0][0x8a8] ;  /* 0x00022a00ff022b82 */ /* 0x000e620000000a00 */
[----:B------:R-:W-:Y:S04]  /*5060*/  @P2 IMAD R0, R152, UR36, RZ ;  /* 0x0000002498002c24 */ /* 0x000fe8000f8e02ff */
[----:B-1----:R-:W-:Y:S05]  /*5070*/  @P2 IMAD.WIDE R2, R0, 0x4, R2 ;  /* 0x0000000400022825 */ /* 0x002fea00078e0202 */
[----:B-----5:R1:W5:Y:S02]  /*5080*/  @P2 LDG.E R78, desc[UR40][R2.64] ;  /* 0x00000028024e2981 */ /* 0x020364000c1e1900 */
[----:B-1----:R-:W3:Y:S02]  /*5090*/  @!P2 LDC R78, c[0x0][0x8a0] ;  /* 0x00022800ff4eab82 */ /* 0x002ee40000000800 */
.L_x_84:
[----:B--2--5:R-:W-:Y:S01]  /*50a0*/  @P0 ISETP.NE.AND P4, PT, R80, RZ, PT ;  /* 0x000000ff5000020c */ /* 0x024fe20003f85270 */
[----:B------:R-:W-:Y:S01]  /*50b0*/  IMAD.U32 R0, RZ, RZ, UR4 ;  /* 0x00000004ff007e24 */ /* 0x000fe2000f8e00ff */
[----:B------:R-:W-:Y:S01]  /*50c0*/  @P0 LOP3.LUT P2, RZ, R168, 0xff, RZ, 0xc0, !PT ;  /* 0x000000ffa8ff0812 */ /* 0x000fe2000784c0ff */
[----:B------:R-:W-:Y:S01]  /*50d0*/  BSSY B1, `(.L_x_85) ;  /* 0x000003d000017945 */ /* 0x000fe20003800000 */
[----:B------:R-:W-:Y:S01]  /*50e0*/  @P0 SEL R3, RZ, 0xffffffff, P4 ;  /* 0xffffffffff030807 */ /* 0x000fe20002000000 */
[C---:B------:R-:W-:Y:S01]  /*50f0*/  IMAD R64, R76.reuse, 0x40, R79 ;  /* 0x000000404c407824 */ /* 0x040fe200078e024f */
[----:B------:R-:W-:Y:S02]  /*5100*/  LEA R148, R76, UR43, 0x3 ;  /* 0x0000002b4c947c11 */ /* 0x000fe4000f8e18ff */
[----:B------:R-:W-:Y:S02]  /*5110*/  CS2R R102, SRZ ;  /* 0x0000000000667805 */ /* 0x000fe4000001ff00 */
[----:B------:R-:W-:Y:S02]  /*5120*/  @P1 SEL R3, R0, R3, !P2 ;  /* 0x0000000300031207 */ /* 0x000fe40005000000 */
[----:B------:R-:W-:Y:S02]  /*5130*/  CS2R R100, SRZ ;  /* 0x0000000000647805 */ /* 0x000fe4000001ff00 */
[----:B------:R-:W-:Y:S02]  /*5140*/  SHF.L.U32 R5, R185, 0x1f, RZ ;  /* 0x0000001fb9057819 */ /* 0x000fe400000006ff */
[----:B------:R-:W-:Y:S02]  /*5150*/  CS2R R98, SRZ ;  /* 0x0000000000627805 */ /* 0x000fe4000001ff00 */
[----:B------:R-:W-:Y:S02]  /*5160*/  @P0 LOP3.LUT R3, R3, 0x1, RZ, 0xc0, !PT ;  /* 0x0000000103030812 */ /* 0x000fe400078ec0ff */
[----:B------:R-:W-:Y:S02]  /*5170*/  CS2R R96, SRZ ;  /* 0x0000000000607805 */ /* 0x000fe4000001ff00 */
[----:B------:R-:W-:Y:S02]  /*5180*/  PLOP3.LUT P5, PT, PT, PT, PT, 0x8, 0x80 ;  /* 0x000000000080781c */ /* 0x000fe40003fae170 */
[----:B------:R-:W-:Y:S02]  /*5190*/  CS2R R94, SRZ ;  /* 0x00000000005e7805 */ /* 0x000fe4000001ff00 */
[----:B------:R-:W-:Y:S02]  /*51a0*/  ISETP.NE.U32.OR P1, PT, R3, 0x1, !P0 ;  /* 0x000000010300780c */ /* 0x000fe40004725470 */
[----:B------:R-:W-:Y:S02]  /*51b0*/  CS2R R92, SRZ ;  /* 0x00000000005c7805 */ /* 0x000fe4000001ff00 */
[----:B------:R-:W-:Y:S02]  /*51c0*/  CS2R R90, SRZ ;  /* 0x00000000005a7805 */ /* 0x000fe4000001ff00 */
[----:B------:R-:W-:Y:S07]  /*51d0*/  CS2R R88, SRZ ;  /* 0x0000000000587805 */ /* 0x000fee000001ff00 */
[----:B------:R-:W-:Y:S04]  /*51e0*/  @P1 SHF.L.U32 R2, R183, 0x1f, RZ ;  /* 0x0000001fb7021819 */ /* 0x000fe800000006ff */
[----:B------:R-:W1:Y:S01]  /*51f0*/  @P1 SYNCS.PHASECHK.TRANS64.TRYWAIT P0, [UR43+0x50], R2 ;  /* 0x00005002ff0015a7 */ /* 0x000e62000800112b */
[----:B------:R2:W4:Y:S01]  /*5200*/  SYNCS.PHASECHK.TRANS64.TRYWAIT P4, [R148+URZ+0x90], R5 ;  /* 0x00009005940075a7 */ /* 0x00052200080811ff */
[----:B-1----:R-:W-:Y:S01]  /*5210*/  @P1 PLOP3.LUT P5, PT, P0, PT, PT, 0x8, 0x80 ;  /* 0x000000000080181c */ /* 0x002fe200007ae170 */
[----:B------:R-:W-:Y:S01]  /*5220*/  @!UPT UIADD3 URZ, UPT, UPT, URZ, URZ, URZ ;  /* 0x000000fffffff290 */ /* 0x000fe2000fffe0ff */
[----:B--2-4-:R-:W-:Y:S11]  /*5230*/  @!P1 BRA `(.L_x_86) ;  /* 0x0000000000989947 */ /* 0x014ff60003800000 */
[----:B------:R-:W-:Y:S01]  /*5240*/  ISETP.NE.U32.AND P0, PT, RZ, UR38, PT ;  /* 0x00000026ff007c0c */ /* 0x000fe2000bf05070 */
[----:B------:R-:W-:Y:S01]  /*5250*/  BSSY B0, `(.L_x_87) ;  /* 0x0000016000007945 */ /* 0x000fe20003800000 */
[----:B------:R-:W-:Y:S02]  /*5260*/  ISETP.NE.AND P2, PT, R80, RZ, PT ;  /* 0x000000ff5000720c */ /* 0x000fe40003f45270 */
[----:B------:R-:W-:Y:S02]  /*5270*/  CS2R R90, SRZ ;  /* 0x00000000005a7805 */ /* 0x000fe4000001ff00 */
[----:B------:R-:W-:Y:S02]  /*5280*/  ISETP.NE.AND.EX P0, PT, RZ, UR39, PT, P0 ;  /* 0x00000027ff007c0c */ /* 0x000fe4000bf05300 */
[----:B------:R-:W-:Y:S02]  /*5290*/  CS2R R88, SRZ ;  /* 0x0000000000587805 */ /* 0x000fe4000001ff00 */
[----:B------:R-:W-:Y:S02]  /*52a0*/  LOP3.LUT P1, RZ, R168, 0xff, RZ, 0xc0, !PT ;  /* 0x000000ffa8ff7812 */ /* 0x000fe4000782c0ff */
[----:B------:R-:W-:Y:S02]  /*52b0*/  CS2R R94, SRZ ;  /* 0x00000000005e7805 */ /* 0x000fe4000001ff00 */
[----:B------:R-:W-:Y:S02]  /*52c0*/  SEL R0, RZ, 0xffffffff, P2 ;  /* 0xffffffffff007807 */ /* 0x000fe40001000000 */
[----:B------:R-:W-:Y:S02]  /*52d0*/  CS2R R92, SRZ ;  /* 0x00000000005c7805 */ /* 0x000fe4000001ff00 */
[----:B------:R-:W-:Y:S02]  /*52e0*/  SEL R3, RZ, 0xffffffff, P0 ;  /* 0xffffffffff037807 */ /* 0x000fe40000000000 */
[----:B------:R-:W-:Y:S02]  /*52f0*/  CS2R R98, SRZ ;  /* 0x0000000000627805 */ /* 0x000fe4000001ff00 */
[----:B------:R-:W-:Y:S02]  /*5300*/  CS2R R96, SRZ ;  /* 0x0000000000607805 */ /* 0x000fe4000001ff00 */
[----:B------:R-:W-:Y:S02]  /*5310*/  CS2R R102, SRZ ;  /* 0x0000000000667805 */ /* 0x000fe4000001ff00 */
[----:B------:R-:W-:Y:S02]  /*5320*/  @P3 SEL R0, R3, R0, !P1 ;  /* 0x0000000003003207 */ /* 0x000fe40004800000 */
[----:B------:R-:W-:Y:S02]  /*5330*/  CS2R R100, SRZ ;  /* 0x0000000000647805 */ /* 0x000fe4000001ff00 */
[----:B------:R-:W-:Y:S04]  /*5340*/  LOP3.LUT R0, R0, 0x1, RZ, 0xc0, !PT ;  /* 0x0000000100007812 */ /* 0x000fe800078ec0ff */
[----:B------:R-:W-:Y:S01]  /*5350*/  ISETP.NE.U32.AND P0, PT, R0, 0x1, PT ;  /* 0x000000010000780c */ /* 0x000fe20003f05070 */
[----:B------:R-:W-:Y:S01]  /*5360*/  @!UPT UIADD3 URZ, UPT, UPT, URZ, URZ, URZ ;  /* 0x000000fffffff290 */ /* 0x000fe2000fffe0ff */
[----:B------:R-:W-:Y:S11]  /*5370*/  @!P5 BRA `(.L_x_88) ;  /* 0x00000000000cd947 */ /* 0x000ff60003800000 */
[----:B------:R-:W-:Y:S04]  /*5380*/  SHF.L.U32 R3, R183, 0x1f, RZ ;  /* 0x0000001fb7037819 */ /* 0x000fe800000006ff */
[----:B------:R-:W1:Y:S02]  /*5390*/  SYNCS.PHASECHK.TRANS64.TRYWAIT P1, [UR43+0x50], R3 ;  /* 0x00005003ff0075a7 */ /* 0x000e64000802112b */
[----:B-1----:R-:W-:Y:S05]  /*53a0*/  @!P1 BRA `(.L_x_89) ;  /* 0x0000001c00b49947 */ /* 0x002fea0003800000 */
.L_x_88:
[----:B------:R-:W-:Y:S05]  /*53b0*/  BSYNC B0 ;  /* 0x0000000000007941 */ /* 0x000fea0003800000 */
.L_x_87:
[----:B------:R2:W4:Y:S01]  /*53c0*/  @P0 LDS.128 R88, [R180+UR43+0x200] ;  /* 0x0002002bb4580984 */ /* 0x0005220008000c00 */
[----:B------:R-:W-:Y:S01]  /*53d0*/  UIADD3 UR4, UPT, UPT, UR43, 0x58, URZ ;  /* 0x000000582b047890 */ /* 0x000fe2000fffe0ff */
[----:B------:R-:W-:Y:S02]  /*53e0*/  LOP3.LUT R183, R183, 0x1, RZ, 0x3c, !PT ;  /* 0x00000001b7b77812 */ /* 0x000fe400078e3cff */
[----:B------:R2:W1:Y:S01]  /*53f0*/  @P0 LDS.128 R92, [R179+0x200] ;  /* 0x00020000b35c0984 */ /* 0x0004620000000c00 */
[----:B------:R-:W-:Y:S03]  /*5400*/  UPRMT UR4, UR37, 0x654, UR4 ;  /* 0x0000065425047896 */ /* 0x000fe60008000004 */
[----:B------:R2:W1:Y:S04]  /*5410*/  @P0 LDS.128 R96, [R178+0x200] ;  /* 0x00020000b2600984 */ /* 0x0004680000000c00 */
[----:B------:R2:W1:Y:S01]  /*5420*/  @P0 LDS.128 R100, [R177+0x200] ;  /* 0x00020000b1640984 */ /* 0x0004620000000c00 */
[----:B------:R-:W-:Y:S01]  /*5430*/  @!PT LDS RZ, [RZ] ;  /* 0x00000000fffff984 */ /* 0x000fe20000000800 */
[----:B------:R-:W-:Y:S01]  /*5440*/  @!PT LDS RZ, [RZ] ;  /* 0x00000000fffff984 */ /* 0x000fe20000000800 */
[----:B------:R-:W-:Y:S01]  /*5450*/  @!PT LDS RZ, [RZ] ;  /* 0x00000000fffff984 */ /* 0x000fe20000000800 */
[----:B------:R-:W-:Y:S01]  /*5460*/  @!PT LDS RZ, [RZ] ;  /* 0x00000000fffff984 */ /* 0x000fe20000000800 */
[----:B------:R5:W-:Y:S06]  /*5470*/  MEMBAR.ALL.CTA ;  /* 0x0000000000007992 */ /* 0x000bec0000008000 */
[----:B-----5:R-:W5:Y:S02]  /*5480*/  FENCE.VIEW.ASYNC.S ;  /* 0x00000000000073c6 */ /* 0x020f640000000000 */
[----:B-----5:R-:W-:Y:S01]  /*5490*/  SYNCS.ARRIVE.TRANS64.RED.A1T0 RZ, [UR4], RZ ;  /* 0x000000ffffff79a7 */ /* 0x020fe20008100404 */
.L_x_86:
[----:B------:R-:W-:Y:S05]  /*54a0*/  BSYNC B1 ;  /* 0x0000000000017941 */ /* 0x000fea0003800000 */
.L_x_85:
[----:B-1----:R-:W-:Y:S04]  /*54b0*/  SHF.R.U32.HI R0, RZ, 0x15, R64 ;  /* 0x00000015ff007819 */ /* 0x002fe80000011640 */
[----:B------:R-:W-:Y:S01]  /*54c0*/  LOP3.LUT P0, RZ, R0, 0x3, R181, 0x48, !PT ;  /* 0x0000000300ff7812 */ /* 0x000fe200078048b5 */
[----:B------:R-:W-:Y:S01]  /*54d0*/  @!UPT UIADD3 URZ, UPT, UPT, URZ, URZ, URZ ;  /* 0x000000fffffff290 */ /* 0x000fe2000fffe0ff */
[----:B------:R-:W-:Y:S11]  /*54e0*/  @P4 BRA `(.L_x_90) ;  /* 0x0000000000084947 */ /* 0x000ff60003800000 */
[----:B------:R-:W1:Y:S02]  /*54f0*/  SYNCS.PHASECHK.TRANS64.TRYWAIT P1, [R148+URZ+0x90], R5 ;  /* 0x00009005940075a7 */ /* 0x000e6400080211ff */
[----:B-1----:R-:W-:Y:S05]  /*5500*/  @!P1 BRA `(.L_x_91) ;  /* 0x0000001c00749947 */ /* 0x002fea0003800000 */
.L_x_90:
[----:B------:R-:W-:Y:S05]  /*5510*/  @!P0 BRA `(.L_x_92) ;  /* 0x0000000000408947 */ /* 0x000fea0003800000 */
[----:B------:R-:W1:Y:S01]  /*5520*/  LDCU.64 UR8, c[0x4][0x70] ;  /* 0x01000e00ff0877ac */ /* 0x000e620008000a00 */
[----:B------:R-:W-:Y:S01]  /*5530*/  MOV R3, 0x0 ;  /* 0x0000000000037802 */ /* 0x000fe20000000f00 */
[----:B------:R-:W-:Y:S02]  /*5540*/  HFMA2 R12, -RZ, RZ, 0, 5.9604644775390625e-08 ;  /* 0x00000001ff0c7431 */ /* 0x000fe400000001ff */
[----:B------:R-:W-:Y:S02]  /*5550*/  IMAD.MOV.U32 R8, RZ, RZ, 0x192 ;  /* 0x00000192ff087424 */ /* 0x000fe400078e00ff */
[----:B------:R-:W-:Y:S01]  /*5560*/  IMAD.MOV.U32 R13, RZ, RZ, RZ ;  /* 0x000000ffff0d7224 */ /* 0x000fe200078e00ff */
[----:B------:R-:W5:Y:S01]  /*5570*/  LDCU.64 UR6, c[0x4][0x78] ;  /* 0x01000f00ff0677ac */ /* 0x000f620008000a00 */
[----:B------:R-:W2:Y:S01]  /*5580*/  LDC.64 R2, c[0x4][R3] ;  /* 0x0100000003027b82 */ /* 0x000ea20000000a00 */
[----:B------:R-:W3:Y:S01]  /*5590*/  LDCU.64 UR4, c[0x4][0x10] ;  /* 0x01000200ff0477ac */ /* 0x000ee20008000a00 */
[----:B-1----:R-:W-:Y:S01]  /*55a0*/  MOV R5, UR9 ;  /* 0x0000000900057c02 */ /* 0x002fe20008000f00 */
[----:B------:R-:W-:Y:S01]  /*55b0*/  IMAD.U32 R4, RZ, RZ, UR8 ;  /* 0x00000008ff047e24 */ /* 0x000fe2000f8e00ff */
[----:B-----5:R-:W-:Y:S01]  /*55c0*/  MOV R7, UR7 ;  /* 0x0000000700077c02 */ /* 0x020fe20008000f00 */
[----:B------:R-:W-:Y:S01]  /*55d0*/  IMAD.U32 R6, RZ, RZ, UR6 ;  /* 0x00000006ff067e24 */ /* 0x000fe2000f8e00ff */
[----:B---3--:R-:W-:Y:S01]  /*55e0*/  MOV R11, UR5 ;  /* 0x00000005000b7c02 */ /* 0x008fe20008000f00 */
[----:B------:R-:W-:Y:S02]  /*55f0*/  IMAD.U32 R10, RZ, RZ, UR4 ;  /* 0x00000004ff0a7e24 */ /* 0x000fe4000f8e00ff */
[----:B------:R-:W-:Y:S07]  /*5600*/  LEPC R20, `(.L_x_92) ;  /* 0x000000001014794e */ /* 0x000fee0000000000 */
[----:B--2-4-:R-:W-:Y:S05]  /*5610*/  CALL.ABS.NOINC R2 ;  /* 0x0000000002007343 */ /* 0x014fea0003c00000 */
.L_x_92:
[----:B------:R-:W-:Y:S01]  /*5620*/  LOP3.LUT P0, RZ, R176, 0x60, RZ, 0xc0, !PT ;  /* 0x00000060b0ff7812 */ /* 0x000fe2000780c0ff */
[----:B------:R-:W-:Y:S05]  /*5630*/  WARPSYNC.ALL ;  /* 0x0000000000007948 */ /* 0x000fea0003800000 */
[----:B----4-:R-:W-:Y:S01]  /*5640*/  IMAD.U32 R141, R90, 0x10000, RZ ;  /* 0x000100005a8d7824 */ /* 0x010fe200078e00ff */
[----:B------:R-:W-:Y:S01]  /*5650*/  R2UR UR4, R64 ;  /* 0x00000000400472ca */ /* 0x000fe200000e0000 */
[----:B------:R-:W-:Y:S01]  /*5660*/  IMAD.U32 R136, R92, 0x10000, RZ ;  /* 0x000100005c887824 */ /* 0x000fe200078e00ff */
[C---:B------:R-:W-:Y:S01]  /*5670*/  SHF.L.U32 R82, R88.reuse, 0x10, RZ ;  /* 0x0000001058527819 */ /* 0x040fe200000006ff */
[----:B------:R-:W-:Y:S01]  /*5680*/  IMAD.U32 R121, R97, 0x10000, RZ ;  /* 0x0001000061797824 */ /* 0x000fe200078e00ff */
[----:B------:R-:W-:Y:S01]  /*5690*/  PRMT R81, R88, 0x8880, RZ ;  /* 0x0000888058517816 */ /* 0x000fe200000000ff */
[----:B------:R-:W-:Y:S01]  /*56a0*/  IMAD.U32 R106, R102, 0x10000, RZ ;  /* 0x00010000666a7824 */ /* 0x000fe200078e00ff */
[----:B------:R-:W-:Y:S01]  /*56b0*/  SHF.L.U32 R83, R88, 0x8, RZ ;  /* 0x0000000858537819 */ /* 0x000fe200000006ff */
[----:B------:R-:W-:Y:S01]  /*56c0*/  IMAD.SHL.U32 R129, R94, 0x100, RZ ;  /* 0x000001005e817824 */ /* 0x000fe200078e00ff */
[----:B------:R-:W-:Y:S01]  /*56d0*/  SHF.R.S32.HI R82, RZ, 0x18, R82 ;  /* 0x00000018ff527819 */ /* 0x000fe20000011452 */
[----:B------:R-:W-:Y:S01]  /*56e0*/  IMAD.SHL.U32 R114, R99, 0x100, RZ ;  /* 0x0000010063727824 */ /* 0x000fe200078e00ff */
[C---:B------:R-:W-:Y:S01]  /*56f0*/  PRMT R145, R89.reuse, 0x8880, RZ ;  /* 0x0000888059917816 */ /* 0x040fe200000000ff */
[----:B------:R-:W-:Y:S01]  /*5700*/  BSSY.RECONVERGENT B0, `(.L_x_93) ;  /* 0x0000125000007945 */ /* 0x000fe20003800200 */
[----:B------:R-:W-:Y:S01]  /*5710*/  SHF.R.S32.HI R83, RZ, 0x18, R83 ;  /* 0x00000018ff537819 */ /* 0x000fe20000011453 */
[----:B------:R-:W3:Y:S01]  /*5720*/  LDTM.x64 R4, tmem[UR4] ;  /* 0x00000004000479ee */ /* 0x000ee20008340000 */
[----:B------:R-:W-:Y:S01]  /*5730*/  NOP ;  /* 0x0000000000007918 */ /* 0x000fe20000000000 */
[----:B------:R-:W-:Y:S02]  /*5740*/  R2UR UR5, R148 ;  /* 0x00000000940572ca */ /* 0x000fe400000e0000 */
[----:B------:R-:W-:Y:S02]  /*5750*/  SHF.R.S32.HI R84, RZ, 0x18, R88 ;  /* 0x00000018ff547819 */ /* 0x000fe40000011458 */
[----:B------:R-:W-:Y:S02]  /*5760*/  SHF.L.U32 R144, R89, 0x10, RZ ;  /* 0x0000001059907819 */ /* 0x000fe400000006ff */
[----:B------:R-:W-:Y:S02]  /*5770*/  PRMT R142, R90, 0x8880, RZ ;  /* 0x000088805a8e7816 */ /* 0x000fe400000000ff */
[----:B------:R-:W-:Y:S02]  /*5780*/  SHF.R.S32.HI R85, RZ, 0x18, R89 ;  /* 0x00000018ff557819 */ /* 0x000fe40000011459 */
[C---:B------:R-:W-:Y:S02]  /*5790*/  PRMT R140, R91.reuse, 0x8880, RZ ;  /* 0x000088805b8c7816 */ /* 0x040fe400000000ff */
[----:B------:R-:W-:Y:S01]  /*57a0*/  SHF.R.S32.HI R86, RZ, 0x18, R90 ;  /* 0x00000018ff567819 */ /* 0x000fe2000001145a */
[----:B------:R-:W-:Y:S01]  /*57b0*/  UIADD3 UR5, UPT, UPT, UR5, 0xb0, URZ ;  /* 0x000000b005057890 */ /* 0x000fe2000fffe0ff */
[----:B------:R-:W-:Y:S02]  /*57c0*/  SHF.L.U32 R139, R91, 0x10, RZ ;  /* 0x000000105b8b7819 */ /* 0x000fe400000006ff */
[----:B------:R-:W-:Y:S01]  /*57d0*/  PRMT R137, R92, 0x8880, RZ ;  /* 0x000088805c897816 */ /* 0x000fe200000000ff */
[----:B------:R-:W-:Y:S01]  /*57e0*/  UPRMT UR5, UR37, 0x654, UR5 ;  /* 0x0000065425057896 */ /* 0x000fe20008000005 */
[----:B------:R-:W-:Y:S02]  /*57f0*/  SHF.R.S32.HI R88, RZ, 0x18, R91 ;  /* 0x00000018ff587819 */ /* 0x000fe4000001145b */
[C---:B------:R-:W-:Y:S01]  /*5800*/  PRMT R134, R93.reuse, 0x8880, RZ ;  /* 0x000088805d867816 */ /* 0x040fe200000000ff */
[C---:B---3--:R-:W-:Y:S01]  /*5810*/  IMAD R4, R78.reuse, R4, RZ ;  /* 0x000000044e047224 */ /* 0x048fe200078e02ff */
[----:B------:R-:W-:Y:S01]  /*5820*/  SHF.L.U32 R133, R93, 0x10, RZ ;  /* 0x000000105d857819 */ /* 0x000fe200000006ff */
[----:B------:R-:W-:Y:S01]  /*5830*/  IMAD R5, R78, R5, RZ ;  /* 0x000000054e057224 */ /* 0x000fe200078e02ff */
[----:B------:R-:W-:Y:S01]  /*5840*/  PRMT R131, R94, 0x8880, RZ ;  /* 0x000088805e837816 */ /* 0x000fe200000000ff */
[C---:B------:R-:W-:Y:S01]  /*5850*/  IMAD R6, R78.reuse, R6, RZ ;  /* 0x000000064e067224 */ /* 0x040fe200078e02ff */
[----:B------:R-:W-:Y:S01]  /*5860*/  SYNCS.ARRIVE.TRANS64.RED.A1T0 RZ, [UR5], RZ ;  /* 0x000000ffffff79a7 */ /* 0x000fe20008100405 */
[-C--:B------:R-:W-:Y:S01]  /*5870*/  IMAD R4, R81, R80.reuse, R4 ;  /* 0x0000005051047224 */ /* 0x080fe200078e0204 */
[----:B------:R-:W-:Y:S01]  /*5880*/  MOV R81, R145 ;  /* 0x0000009100517202 */ /* 0x000fe20000000f00 */
[----:B------:R-:W-:Y:S01]  /*5890*/  IMAD R7, R78, R7, RZ ;  /* 0x000000074e077224 */ /* 0x000fe200078e02ff */
[----:B------:R-:W-:Y:S01]  /*58a0*/  SHF.L.U32 R130, R94, 0x10, RZ ;  /* 0x000000105e827819 */ /* 0x000fe200000006ff */
[-C--:B------:R-:W-:Y:S01]  /*58b0*/  IMAD R5, R82, R80.reuse, R5 ;  /* 0x0000005052057224 */ /* 0x080fe200078e0205 */
[----:B------:R-:W-:Y:S01]  /*58c0*/  SHF.R.S32.HI R82, RZ, 0x18, R144 ;  /* 0x00000018ff527819 */ /* 0x000fe20000011490 */
[----:B------:R-:W-:Y:S01]  /*58d0*/  IMAD R6, R83, R80, R6 ;  /* 0x0000005053067224 */ /* 0x000fe200078e0206 */
[C---:B------:R-:W-:Y:S01]  /*58e0*/  PRMT R128, R95.reuse, 0x8880, RZ ;  /* 0x000088805f807816 */ /* 0x040fe200000000ff */
[----:B------:R-:W-:Y:S01]  /*58f0*/  IMAD R8, R78, R8, RZ ;  /* 0x000000084e087224 */ /* 0x000fe200078e02ff */
[----:B------:R-:W-:Y:S01]  /*5900*/  SHF.L.U32 R127, R95, 0x10, RZ ;  /* 0x000000105f7f7819 */ /* 0x000fe200000006ff */
[-C--:B------:R-:W-:Y:S01]  /*5910*/  IMAD R7, R84, R80.reuse, R7 ;  /* 0x0000005054077224 */ /* 0x080fe200078e0207 */
[----:B------:R-:W-:Y:S01]  /*5920*/  PRMT R125, R96, 0x8880, RZ ;  /* 0x00008880607d7816 */ /* 0x000fe200000000ff */
[----:B------:R-:W-:Y:S01]  /*5930*/  IMAD R9, R78, R9, RZ ;  /* 0x000000094e097224 */ /* 0x000fe200078e02ff */
[----:B------:R-:W-:Y:S01]  /*5940*/  SHF.L.U32 R124, R96, 0x10, RZ ;  /* 0x00000010607c7819 */ /* 0x000fe200000006ff */
[----:B------:R-:W-:Y:S01]  /*5950*/  IMAD R8, R81, R80, R8 ;  /* 0x0000005051087224 */ /* 0x000fe200078e0208 */
[----:B------:R-:W-:Y:S01]  /*5960*/  I2IP.S8.S32.SAT R148, R7, R6, RZ ;  /* 0x0000000607947239 */ /* 0x000fe200000014ff */
[C---:B------:R-:W-:Y:S01]  /*5970*/  IMAD R10, R78.reuse, R10, RZ ;  /* 0x0000000a4e0a7224 */ /* 0x040fe200078e02ff */
[----:B------:R-:W-:Y:S01]  /*5980*/  PRMT R122, R97, 0x8880, RZ ;  /* 0x00008880617a7816 */ /* 0x000fe200000000ff */
[----:B------:R-:W-:Y:S01]  /*5990*/  IMAD R11, R78, R11, RZ ;  /* 0x0000000b4e0b7224 */ /* 0x000fe200078e02ff */
[----:B------:R-:W-:Y:S01]  /*59a0*/  I2IP.S8.S32.SAT R148, R5, R4, R148 ;  /* 0x0000000405947239 */ /* 0x000fe20000001494 */
[----:B------:R-:W-:Y:S01]  /*59b0*/  IMAD R9, R82, R80, R9 ;  /* 0x0000005052097224 */ /* 0x000fe200078e0209 */
[----:B------:R-:W-:Y:S01]  /*59c0*/  SHF.R.S32.HI R82, RZ, 0x18, R141 ;  /* 0x00000018ff527819 */ /* 0x000fe2000001148d */
[----:B------:R-:W-:Y:S01]  /*59d0*/  IMAD R12, R78, R12, RZ ;  /* 0x0000000c4e0c7224 */ /* 0x000fe200078e02ff */
[C---:B------:R-:W-:Y:S01]  /*59e0*/  PRMT R119, R98.reuse, 0x8880, RZ ;  /* 0x0000888062777816 */ /* 0x040fe200000000ff */
[----:B------:R-:W-:Y:S01]  /*59f0*/  IMAD.MOV.U32 R83, RZ, RZ, R142 ;  /* 0x000000ffff537224 */ /* 0x000fe200078e008e */
[----:B------:R-:W-:Y:S01]  /*5a00*/  SHF.L.U32 R118, R98, 0x10, RZ ;  /* 0x0000001062767819 */ /* 0x000fe200000006ff */
[C---:B------:R-:W-:Y:S01]  /*5a10*/  IMAD R13, R78.reuse, R13, RZ ;  /* 0x0000000d4e0d7224 */ /* 0x040fe200078e02ff */
[C---:B------:R-:W-:Y:S01]  /*5a20*/  PRMT R116, R99.reuse, 0x8880, RZ ;  /* 0x0000888063747816 */ /* 0x040fe200000000ff */
[C---:B------:R-:W-:Y:S01]  /*5a30*/  IMAD R14, R78.reuse, R14, RZ ;  /* 0x0000000e4e0e7224 */ /* 0x040fe200078e02ff */
[----:B------:R-:W-:Y:S01]  /*5a40*/  SHF.L.U32 R115, R99, 0x10, RZ ;  /* 0x0000001063737819 */ /* 0x000fe200000006ff */
[----:B------:R-:W-:Y:S01]  /*5a50*/  IMAD R15, R78, R15, RZ ;  /* 0x0000000f4e0f7224 */ /* 0x000fe200078e02ff */
[----:B------:R-:W-:Y:S01]  /*5a60*/  PRMT R113, R100, 0x8880, RZ ;  /* 0x0000888064717816 */ /* 0x000fe200000000ff */
[----:B------:R-:W-:Y:S01]  /*5a70*/  IMAD R0, R78, R16, RZ ;  /* 0x000000104e007224 */ /* 0x000fe200078e02ff */
[----:B------:R-:W-:Y:S01]  /*5a80*/  SHF.L.U32 R112, R100, 0x10, RZ ;  /* 0x0000001064707819 */ /* 0x000fe200000006ff */
[C---:B------:R-:W-:Y:S01]  /*5a90*/  IMAD R2, R78.reuse, R17, RZ ;  /* 0x000000114e027224 */ /* 0x040fe200078e02ff */
[C---:B------:R-:W-:Y:S01]  /*5aa0*/  PRMT R110, R101.reuse, 0x8880, RZ ;  /* 0x00008880656e7816 */ /* 0x040fe200000000ff */
[C---:B------:R-:W-:Y:S01]  /*5ab0*/  IMAD R3, R78.reuse, R18, RZ ;  /* 0x000000124e037224 */ /* 0x040fe200078e02ff */
[----:B------:R-:W-:Y:S01]  /*5ac0*/  SHF.L.U32 R109, R101, 0x10, RZ ;  /* 0x00000010656d7819 */ /* 0x000fe200000006ff */
[----:B------:R-:W-:Y:S01]  /*5ad0*/  IMAD R19, R78, R19, RZ ;  /* 0x000000134e137224 */ /* 0x000fe200078e02ff */
[----:B------:R-:W-:Y:S01]  /*5ae0*/  PRMT R107, R102, 0x8880, RZ ;  /* 0x00008880666b7816 */ /* 0x000fe200000000ff */
[C---:B------:R-:W-:Y:S01]  /*5af0*/  IMAD R16, R78.reuse, R20, RZ ;  /* 0x000000144e107224 */ /* 0x040fe200078e02ff */
[----:B------:R-:W-:Y:S01]  /*5b00*/  PRMT R104, R103, 0x8880, RZ ;  /* 0x0000888067687816 */ /* 0x000fe200000000ff */
[C---:B------:R-:W-:Y:S01]  /*5b10*/  IMAD R17, R78.reuse, R21, RZ ;  /* 0x000000154e117224 */ /* 0x040fe200078e02ff */
[----:B------:R-:W-:Y:S01]  /*5b20*/  SHF.L.U32 R143, R89, 0x8, RZ ;  /* 0x00000008598f7819 */ /* 0x000fe200000006ff */
[C---:B------:R-:W-:Y:S01]  /*5b30*/  IMAD R18, R78.reuse, R22, RZ ;  /* 0x000000164e127224 */ /* 0x040fe200078e02ff */
[----:B------:R-:W-:Y:S01]  /*5b40*/  SHF.R.S32.HI R89, RZ, 0x18, R92 ;  /* 0x00000018ff597819 */ /* 0x000fe2000001145c */
[C---:B------:R-:W-:Y:S01]  /*5b50*/  IMAD R23, R78.reuse, R23, RZ ;  /* 0x000000174e177224 */ /* 0x040fe200078e02ff */
[----:B------:R-:W-:Y:S01]  /*5b60*/  SHF.R.S32.HI R81, RZ, 0x18, R143 ;  /* 0x00000018ff517819 */ /* 0x000fe2000001148f */
[----:B------:R-:W-:Y:S01]  /*5b70*/  IMAD R20, R78, R24, RZ ;  /* 0x000000184e147224 */ /* 0x000fe200078e02ff */
[----:B------:R-:W-:Y:S01]  /*5b80*/  SHF.L.U32 R87, R90, 0x8, RZ ;  /* 0x000000085a577819 */ /* 0x000fe200000006ff */
[----:B------:R-:W-:Y:S01]  /*5b90*/  IMAD R21, R78, R25, RZ ;  /* 0x000000194e157224 */ /* 0x000fe200078e02ff */
[----:B------:R-:W-:Y:S01]  /*5ba0*/  SHF.R.S32.HI R90, RZ, 0x18, R93 ;  /* 0x00000018ff5a7819 */ /* 0x000fe2000001145d */
[----:B------:R-:W-:Y:S01]  /*5bb0*/  IMAD R10, R81, R80, R10 ;  /* 0x00000050510a7224 */ /* 0x000fe200078e020a */
[----:B------:R-:W-:Y:S01]  /*5bc0*/  MOV R81, R140 ;  /* 0x0000008c00517202 */ /* 0x000fe20000000f00 */
[-C--:B------:R-:W-:Y:S01]  /*5bd0*/  IMAD R11, R85, R80.reuse, R11 ;  /* 0x00000050550b7224 */ /* 0x080fe200078e020b */
[----:B------:R-:W-:Y:S01]  /*5be0*/  SHF.R.S32.HI R87, RZ, 0x18, R87 ;  /* 0x00000018ff577819 */ /* 0x000fe20000011457 */
[-C--:B------:R-:W-:Y:S01]  /*5bf0*/  IMAD R12, R83, R80.reuse, R12 ;  /* 0x00000050530c7224 */ /* 0x080fe200078e020c */
[----:B------:R-:W-:Y:S01]  /*5c00*/  SHF.R.S32.HI R83, RZ, 0x18, R139 ;  /* 0x00000018ff537819 */ /* 0x000fe2000001148b */
[----:B------:R-:W-:Y:S01]  /*5c10*/  IMAD R13, R82, R80, R13 ;  /* 0x00000050520d7224 */ /* 0x000fe200078e020d */
[----:B------:R-:W-:Y:S01]  /*5c20*/  I2IP.S8.S32.SAT R149, R11, R10, RZ ;  /* 0x0000000a0b957239 */ /* 0x000fe200000014ff */
[-C--:B------:R-:W-:Y:S01]  /*5c30*/  IMAD R14, R87, R80.reuse, R14 ;  /* 0x00000050570e7224 */ /* 0x080fe200078e020e */
[----:B------:R-:W-:Y:S01]  /*5c40*/  SHF.R.S32.HI R82, RZ, 0x18, R136 ;  /* 0x00000018ff527819 */ /* 0x000fe20000011488 */
[----:B------:R-:W-:Y:S01]  /*5c50*/  IMAD R15, R86, R80, R15 ;  /* 0x00000050560f7224 */ /* 0x000fe200078e020f */
[----:B------:R-:W-:Y:S01]  /*5c60*/  I2IP.S8.S32.SAT R149, R9, R8, R149 ;  /* 0x0000000809957239 */ /* 0x000fe20000001495 */
[-C--:B------:R-:W-:Y:S01]  /*5c70*/  IMAD R0, R81, R80.reuse, R0 ;  /* 0x0000005051007224 */ /* 0x080fe200078e0200 */
[----:B------:R-:W-:Y:S01]  /*5c80*/  SHF.L.U32 R138, R91, 0x8, RZ ;  /* 0x000000085b8a7819 */ /* 0x000fe200000006ff */
[----:B------:R-:W-:Y:S01]  /*5c90*/  IMAD R2, R83, R80, R2 ;  /* 0x0000005053027224 */ /* 0x000fe200078e0202 */
[----:B------:R-:W-:Y:S01]  /*5ca0*/  I2IP.S8.S32.SAT R150, R15, R14, RZ ;  /* 0x0000000e0f967239 */ /* 0x000fe200000014ff */
[C---:B------:R-:W-:Y:S01]  /*5cb0*/  IMAD R22, R78.reuse, R26, RZ ;  /* 0x0000001a4e167224 */ /* 0x040fe200078e02ff */
[----:B------:R-:W-:Y:S01]  /*5cc0*/  MOV R83, R137 ;  /* 0x0000008900537202 */ /* 0x000fe20000000f00 */
[C---:B------:R-:W-:Y:S01]  /*5cd0*/  IMAD R27, R78.reuse, R27, RZ ;  /* 0x0000001b4e1b7224 */ /* 0x040fe200078e02ff */
[----:B------:R-:W-:Y:S01]  /*5ce0*/  I2IP.S8.S32.SAT R150, R13, R12, R150 ;  /* 0x0000000c0d967239 */ /* 0x000fe20000001496 */
[C---:B------:R-:W-:Y:S01]  /*5cf0*/  IMAD R24, R78.reuse, R28, RZ ;  /* 0x0000001c4e187224 */ /* 0x040fe200078e02ff */
[----:B------:R-:W-:Y:S01]  /*5d00*/  SHF.R.S32.HI R81, RZ, 0x18, R138 ;  /* 0x00000018ff517819 */ /* 0x000fe2000001148a */
[C---:B------:R-:W-:Y:S01]  /*5d10*/  IMAD R25, R78.reuse, R29, RZ ;  /* 0x0000001d4e197224 */ /* 0x040fe200078e02ff */
[----:B------:R-:W-:Y:S01]  /*5d20*/  SHF.R.S32.HI R91, RZ, 0x18, R94 ;  /* 0x00000018ff5b7819 */ /* 0x000fe2000001145e */
[----:B------:R-:W-:Y:S01]  /*5d30*/  IMAD R26, R78, R30, RZ ;  /* 0x0000001e4e1a7224 */ /* 0x000fe200078e02ff */
[----:B------:R-:W-:Y:S01]  /*5d40*/  SHF.R.S32.HI R94, RZ, 0x18, R97 ;  /* 0x00000018ff5e7819 */ /* 0x000fe20000011461 */
[-C--:B------:R-:W-:Y:S01]  /*5d50*/  IMAD R3, R81, R80.reuse, R3 ;  /* 0x0000005051037224 */ /* 0x080fe200078e0203 */
[----:B------:R-:W-:Y:S01]  /*5d60*/  SHF.L.U32 R135, R92, 0x8, RZ ;  /* 0x000000085c877819 */ /* 0x000fe200000006ff */
[----:B------:R-:W-:Y:S01]  /*5d70*/  IMAD R19, R88, R80, R19 ;  /* 0x0000005058137224 */ /* 0x000fe200078e0213 */
[----:B------:R-:W-:Y:S01]  /*5d80*/  MOV R81, R134 ;  /* 0x0000008600517202 */ /* 0x000fe20000000f00 */
[-C--:B------:R-:W-:Y:S01]  /*5d90*/  IMAD R16, R83, R80.reuse, R16 ;  /* 0x0000005053107224 */ /* 0x080fe200078e0210 */
[----:B------:R-:W-:Y:S01]  /*5da0*/  SHF.R.S32.HI R85, RZ, 0x18, R135 ;  /* 0x00000018ff557819 */ /* 0x000fe20000011487 */
[-C--:B------:R-:W-:Y:S01]  /*5db0*/  IMAD R17, R82, R80.reuse, R17 ;  /* 0x0000005052117224 */ /* 0x080fe200078e0211 */
[----:B------:R-:W-:Y:S01]  /*5dc0*/  I2IP.S8.S32.SAT R151, R19, R3, RZ ;  /* 0x0000000313977239 */ /* 0x000fe200000014ff */
[----:B------:R-:W-:Y:S01]  /*5dd0*/  IMAD R31, R78, R31, RZ ;  /* 0x0000001f4e1f7224 */ /* 0x000fe200078e02ff */
[----:B------:R-:W-:Y:S01]  /*5de0*/  SHF.R.S32.HI R82, RZ, 0x18, R133 ;  /* 0x00000018ff527819 */ /* 0x000fe20000011485 */
[-C--:B------:R-:W-:Y:S01]  /*5df0*/  IMAD R18, R85, R80.reuse, R18 ;  /* 0x0000005055127224 */ /* 0x080fe200078e0212 */
[----:B------:R-:W-:Y:S01]  /*5e00*/  SHF.L.U32 R132, R93, 0x8, RZ ;  /* 0x000000085d847819 */ /* 0x000fe200000006ff */
[----:B------:R-:W-:Y:S01]  /*5e10*/  IMAD R23, R89, R80, R23 ;  /* 0x0000005059177224 */ /* 0x000fe200078e0217 */
[----:B------:R-:W-:Y:S01]  /*5e20*/  I2IP.S8.S32.SAT R151, R2, R0, R151 ;  /* 0x0000000002977239 */ /* 0x000fe20000001497 */
[-C--:B------:R-:W-:Y:S01]  /*5e30*/  IMAD R20, R81, R80.reuse, R20 ;  /* 0x0000005051147224 */ /* 0x080fe200078e0214 */
[----:B------:R-:W-:Y:S01]  /*5e40*/  SHF.R.S32.HI R81, RZ, 0x18, R132 ;  /* 0x00000018ff517819 */ /* 0x000fe20000011484 */
[----:B------:R-:W-:Y:S01]  /*5e50*/  IMAD R21, R82, R80, R21 ;  /* 0x0000005052157224 */ /* 0x000fe200078e0215 */
[----:B------:R-:W-:Y:S01]  /*5e60*/  I2IP.S8.S32.SAT R160, R23, R18, RZ ;  /* 0x0000001217a07239 */ /* 0x000fe200000014ff */
[----:B------:R-:W-:Y:S01]  /*5e70*/  IMAD R28, R78, R32, RZ ;  /* 0x000000204e1c7224 */ /* 0x000fe200078e02ff */
[----:B------:R-:W-:Y:S01]  /*5e80*/  MOV R83, R131 ;  /* 0x0000008300537202 */ /* 0x000fe20000000f00 */
[-C--:B------:R-:W-:Y:S01]  /*5e90*/  IMAD R22, R81, R80.reuse, R22 ;  /* 0x0000005051167224 */ /* 0x080fe200078e0216 */
[----:B------:R-:W-:Y:S01]  /*5ea0*/  SHF.R.S32.HI R82, RZ, 0x18, R130 ;  /* 0x00000018ff527819 */ /* 0x000fe20000011482 */
[-C--:B------:R-:W-:Y:S01]  /*5eb0*/  IMAD R27, R90, R80.reuse, R27 ;  /* 0x000000505a1b7224 */ /* 0x080fe200078e021b */
[----:B------:R-:W-:Y:S01]  /*5ec0*/  SHF.R.S32.HI R85, RZ, 0x18, R129 ;  /* 0x00000018ff557819 */ /* 0x000fe20000011481 */
[-C--:B------:R-:W-:Y:S01]  /*5ed0*/  IMAD R24, R83, R80.reuse, R24 ;  /* 0x0000005053187224 */ /* 0x080fe200078e0218 */
[----:B------:R1:W-:Y:S01]  /*5ee0*/  STS.128 [R180+UR43+0x2200], R148 ;  /* 0x00220094b4007988 */ /* 0x0003e20008000c2b */
[-C--:B------:R-:W-:Y:S01]  /*5ef0*/  IMAD R25, R82, R80.reuse, R25 ;  /* 0x0000005052197224 */ /* 0x080fe200078e0219 */
[----:B------:R-:W-:Y:S01]  /*5f00*/  SHF.L.U32 R126, R95, 0x8, RZ ;  /* 0x000000085f7e7819 */ /* 0x000fe200000006ff */
[----:B------:R-:W-:Y:S01]  /*5f10*/  IMAD R26, R85, R80, R26 ;  /* 0x00000050551a7224 */ /* 0x000fe200078e021a */
[----:B------:R-:W-:Y:S01]  /*5f20*/  I2IP.S8.S32.SAT R160, R17, R16, R160 ;  /* 0x0000001011a07239 */ /* 0x000fe200000014a0 */
[----:B------:R-:W-:Y:S01]  /*5f30*/  IMAD.MOV.U32 R81, RZ, RZ, R128 ;  /* 0x000000ffff517224 */ /* 0x000fe200078e0080 */
[----:B------:R-:W-:Y:S01]  /*5f40*/  SHF.R.S32.HI R82, RZ, 0x18, R127 ;  /* 0x00000018ff527819 */ /* 0x000fe2000001147f */
[C---:B------:R-:W-:Y:S01]  /*5f50*/  IMAD R29, R78.reuse, R33, RZ ;  /* 0x000000214e1d7224 */ /* 0x040fe200078e02ff */
[----:B------:R-:W-:Y:S01]  /*5f60*/  I2IP.S8.S32.SAT R161, R27, R22, RZ ;  /* 0x000000161ba17239 */ /* 0x000fe200000014ff */
[----:B------:R-:W-:Y:S01]  /*5f70*/  IMAD R31, R91, R80, R31 ;  /* 0x000000505b1f7224 */ /* 0x000fe200078e021f */
[----:B------:R-:W-:Y:S01]  /*5f80*/  SHF.R.S32.HI R83, RZ, 0x18, R126 ;  /* 0x00000018ff537819 */ /* 0x000fe2000001147e */
[C---:B------:R-:W-:Y:S01]  /*5f90*/  IMAD R30, R78.reuse, R34, RZ ;  /* 0x000000224e1e7224 */ /* 0x040fe200078e02ff */
[----:B------:R-:W-:Y:S01]  /*5fa0*/  I2IP.S8.S32.SAT R161, R21, R20, R161 ;  /* 0x0000001415a17239 */ /* 0x000fe200000014a1 */
[----:B------:R-:W-:Y:S01]  /*5fb0*/  IMAD R28, R81, R80, R28 ;  /* 0x00000050511c7224 */ /* 0x000fe200078e021c */
[----:B------:R-:W-:Y:S01]  /*5fc0*/  SHF.R.S32.HI R92, RZ, 0x18, R95 ;  /* 0x00000018ff5c7819 */ /* 0x000fe2000001145f */
[----:B------:R-:W-:Y:S01]  /*5fd0*/  IMAD R35, R78, R35, RZ ;  /* 0x000000234e237224 */ /* 0x000fe200078e02ff */
[----:B------:R-:W-:Y:S01]  /*5fe0*/  I2IP.S8.S32.SAT R162, R31, R26, RZ ;  /* 0x0000001a1fa27239 */ /* 0x000fe200000014ff */
[----:B------:R-:W-:Y:S01]  /*5ff0*/  IMAD R29, R82, R80, R29 ;  /* 0x00000050521d7224 */ /* 0x000fe200078e021d */
[----:B------:R-:W-:Y:S01]  /*6000*/  MOV R81, R125 ;  /* 0x0000007d00517202 */ /* 0x000fe20000000f00 */
[----:B------:R-:W-:Y:S01]  /*6010*/  IMAD R32, R78, R36, RZ ;  /* 0x000000244e207224 */ /* 0x000fe200078e02ff */
[----:B------:R-:W-:Y:S01]  /*6020*/  I2IP.S8.S32.SAT R162, R25, R24, R162 ;  /* 0x0000001819a27239 */ /* 0x000fe200000014a2 */
[-C--:B------:R-:W-:Y:S01]  /*6030*/  IMAD R30, R83, R80.reuse, R30 ;  /* 0x00000050531e7224 */ /* 0x080fe200078e021e */
[----:B------:R-:W-:Y:S01]  /*6040*/  SHF.L.U32 R123, R96, 0x8, RZ ;  /* 0x00000008607b7819 */ /* 0x000fe200000006ff */
[----:B------:R-:W-:Y:S01]  /*6050*/  IMAD R35, R92, R80, R35 ;  /* 0x000000505c237224 */ /* 0x000fe200078e0223 */
[----:B------:R-:W-:Y:S01]  /*6060*/  SHF.R.S32.HI R82, RZ, 0x18, R124 ;  /* 0x00000018ff527819 */ /* 0x000fe2000001147c */
[C---:B------:R-:W-:Y:S01]  /*6070*/  IMAD R33, R78.reuse, R37, RZ ;  /* 0x000000254e217224 */ /* 0x040fe200078e02ff */
[----:B------:R-:W-:Y:S01]  /*6080*/  MOV R83, R122 ;  /* 0x0000007a00537202 */ /* 0x000fe20000000f00 */
[----:B------:R-:W-:Y:S01]  /*6090*/  IMAD R32, R81, R80, R32 ;  /* 0x0000005051207224 */ /* 0x000fe200078e0220 */
[----:B------:R-:W-:Y:S01]  /*60a0*/  SHF.R.S32.HI R81, RZ, 0x18, R123 ;  /* 0x00000018ff517819 */ /* 0x000fe2000001147b */
[C---:B------:R-:W-:Y:S01]  /*60b0*/  IMAD R34, R78.reuse, R38, RZ ;  /* 0x000000264e227224 */ /* 0x040fe200078e02ff */
[----:B------:R-:W-:Y:S01]  /*60c0*/  SHF.R.S32.HI R93, RZ, 0x18, R96 ;  /* 0x00000018ff5d7819 */ /* 0x000fe20000011460 */
[----:B------:R-:W-:Y:S01]  /*60d0*/  IMAD R39, R78, R39, RZ ;  /* 0x000000274e277224 */ /* 0x000fe200078e02ff */
[----:B------:R-:W-:Y:S01]  /*60e0*/  I2IP.S8.S32.SAT R163, R35, R30, RZ ;  /* 0x0000001e23a37239 */ /* 0x000fe200000014ff */
[----:B------:R-:W-:Y:S01]  /*60f0*/  IMAD R33, R82, R80, R33 ;  /* 0x0000005052217224 */ /* 0x000fe200078e0221 */
[----:B------:R-:W-:Y:S01]  /*6100*/  SHF.L.U32 R120, R97, 0x8, RZ ;  /* 0x0000000861787819 */ /* 0x000fe200000006ff */
[C---:B------:R-:W-:Y:S01]  /*6110*/  IMAD R36, R78.reuse, R40, RZ ;  /* 0x000000284e247224 */ /* 0x040fe200078e02ff */
[----:B------:R-:W-:Y:S01]  /*6120*/  I2IP.S8.S32.SAT R163, R29, R28, R163 ;  /* 0x0000001c1da37239 */ /* 0x000fe200000014a3 */
[-C--:B------:R-:W-:Y:S01]  /*6130*/  IMAD R34, R81, R80.reuse, R34 ;  /* 0x0000005051227224 */ /* 0x080fe200078e0222 */
[----:B------:R-:W-:Y:S01]  /*6140*/  SHF.R.S32.HI R82, RZ, 0x18, R121 ;  /* 0x00000018ff527819 */ /* 0x000fe20000011479 */
[C---:B------:R-:W-:Y:S01]  /*6150*/  IMAD R37, R78.reuse, R41, RZ ;  /* 0x000000294e257224 */ /* 0x040fe200078e02ff */
[----:B------:R-:W-:Y:S01]  /*6160*/  MOV R81, R119 ;  /* 0x0000007700517202 */ /* 0x000fe20000000f00 */
[----:B------:R-:W-:Y:S01]  /*6170*/  IMAD R39, R93, R80, R39 ;  /* 0x000000505d277224 */ /* 0x000fe200078e0227 */
[----:B------:R-:W-:Y:S01]  /*6180*/  SHF.R.S32.HI R85, RZ, 0x18, R120 ;  /* 0x00000018ff557819 */ /* 0x000fe20000011478 */
[C---:B------:R-:W-:Y:S01]  /*6190*/  IMAD R38, R78.reuse, R42, RZ ;  /* 0x0000002a4e267224 */ /* 0x040fe200078e02ff */
[----:B------:R1:W-:Y:S01]  /*61a0*/  STS.128 [R179+0x2200], R160 ;  /* 0x002200a0b3007388 */ /* 0x0003e20000000c00 */
[----:B------:R-:W-:Y:S01]  /*61b0*/  IMAD R36, R83, R80, R36 ;  /* 0x0000005053247224 */ /* 0x000fe200078e0224 */
[----:B------:R-:W-:Y:S01]  /*61c0*/  I2IP.S8.S32.SAT R172, R39, R34, RZ ;  /* 0x0000002227ac7239 */ /* 0x000fe200000014ff */
[----:B------:R-:W-:Y:S01]  /*61d0*/  IMAD R43, R78, R43, RZ ;  /* 0x0000002b4e2b7224 */ /* 0x000fe200078e02ff */
[----:B------:R-:W-:Y:S01]  /*61e0*/  MOV R83, R116 ;  /* 0x0000007400537202 */ /* 0x000fe20000000f00 */
[----:B------:R-:W-:Y:S01]  /*61f0*/  IMAD R37, R82, R80, R37 ;  /* 0x0000005052257224 */ /* 0x000fe200078e0225 */
[----:B------:R-:W-:Y:S01]  /*6200*/  I2IP.S8.S32.SAT R172, R33, R32, R172 ;  /* 0x0000002021ac7239 */ /* 0x000fe200000014ac */
[----:B------:R-:W-:Y:S01]  /*6210*/  IMAD R40, R78, R44, RZ ;  /* 0x0000002c4e287224 */ /* 0x000fe200078e02ff */
[----:B------:R-:W-:Y:S01]  /*6220*/  SHF.R.S32.HI R82, RZ, 0x18, R118 ;  /* 0x00000018ff527819 */ /* 0x000fe20000011476 */
[-C--:B------:R-:W-:Y:S01]  /*6230*/  IMAD R38, R85, R80.reuse, R38 ;  /* 0x0000005055267224 */ /* 0x080fe200078e0226 */
[----:B------:R-:W-:Y:S01]  /*6240*/  SHF.L.U32 R117, R98, 0x8, RZ ;  /* 0x0000000862757819 */ /* 0x000fe200000006ff */
[-C--:B------:R-:W-:Y:S01]  /*6250*/  IMAD R43, R94, R80.reuse, R43 ;  /* 0x000000505e2b7224 */ /* 0x080fe200078e022b */
[----:B------:R-:W-:Y:S01]  /*6260*/  SHF.R.S32.HI R95, RZ, 0x18, R98 ;  /* 0x00000018ff5f7819 */ /* 0x000fe20000011462 */
[C---:B------:R-:W-:Y:S01]  /*6270*/  IMAD R41, R78.reuse, R45, RZ ;  /* 0x0000002d4e297224 */ /* 0x040fe200078e02ff */
[----:B------:R-:W-:Y:S01]  /*6280*/  SHF.R.S32.HI R85, RZ, 0x18, R114 ;  /* 0x00000018ff557819 */ /* 0x000fe20000011472 */
[----:B------:R-:W-:Y:S01]  /*6290*/  IMAD R40, R81, R80, R40 ;  /* 0x0000005051287224 */ /* 0x000fe200078e0228 */
[----:B------:R-:W-:Y:S01]  /*62a0*/  SHF.R.S32.HI R81, RZ, 0x18, R117 ;  /* 0x00000018ff517819 */ /* 0x000fe20000011475 */
[C---:B------:R-:W-:Y:S01]  /*62b0*/  IMAD R42, R78.reuse, R46, RZ ;  /* 0x0000002e4e2a7224 */ /* 0x040fe200078e02ff */
[----:B------:R-:W-:Y:S01]  /*62c0*/  I2IP.S8.S32.SAT R173, R43, R38, RZ ;  /* 0x000000262bad7239 */ /* 0x000fe200000014ff */
[----:B------:R-:W-:Y:S01]  /*62d0*/  IMAD R47, R78, R47, RZ ;  /* 0x0000002f4e2f7224 */ /* 0x000fe200078e02ff */
[----:B------:R-:W-:Y:S01]  /*62e0*/  SHF.R.S32.HI R96, RZ, 0x18, R99 ;  /* 0x00000018ff607819 */ /* 0x000fe20000011463 */
[----:B------:R-:W-:Y:S01]  /*62f0*/  IMAD R41, R82, R80, R41 ;  /* 0x0000005052297224 */ /* 0x000fe200078e0229 */
[----:B------:R-:W-:Y:S01]  /*6300*/  I2IP.S8.S32.SAT R173, R37, R36, R173 ;  /* 0x0000002425ad7239 */ /* 0x000fe200000014ad */
[C---:B------:R-:W-:Y:S01]  /*6310*/  IMAD R44, R78.reuse, R48, RZ ;  /* 0x000000304e2c7224 */ /* 0x040fe200078e02ff */
[----:B------:R-:W-:Y:S01]  /*6320*/  SHF.R.S32.HI R82, RZ, 0x18, R115 ;  /* 0x00000018ff527819 */ /* 0x000fe20000011473 */
[-C--:B------:R-:W-:Y:S01]  /*6330*/  IMAD R42, R81, R80.reuse, R42 ;  /* 0x00000050512a7224 */ /* 0x080fe200078e022a */
[----:B------:R-:W-:Y:S01]  /*6340*/  SHF.R.S32.HI R97, RZ, 0x18, R100 ;  /* 0x00000018ff617819 */ /* 0x000fe20000011464 */
[C---:B------:R-:W-:Y:S01]  /*6350*/  IMAD R45, R78.reuse, R49, RZ ;  /* 0x000000314e2d7224 */ /* 0x040fe200078e02ff */
[----:B------:R-:W-:Y:S01]  /*6360*/  SHF.R.S32.HI R98, RZ, 0x18, R101 ;  /* 0x00000018ff627819 */ /* 0x000fe20000011465 */
[----:B------:R-:W-:Y:S01]  /*6370*/  IMAD R47, R95, R80, R47 ;  /* 0x000000505f2f7224 */ /* 0x000fe200078e022f */
[----:B------:R-:W-:Y:S01]  /*6380*/  SHF.R.S32.HI R99, RZ, 0x18, R102 ;  /* 0x00000018ff637819 */ /* 0x000fe20000011466 */
[----:B------:R-:W-:Y:S01]  /*6390*/  IMAD R46, R78, R50, RZ ;  /* 0x000000324e2e7224 */ /* 0x000fe200078e02ff */
[----:B------:R-:W-:Y:S01]  /*63a0*/  SHF.L.U32 R111, R100, 0x8, RZ ;  /* 0x00000008646f7819 */ /* 0x000fe200000006ff */
        /* <DEDUP_REMOVED lines=9> */
[----:B------:R-:W-:Y:S01]  /*6440*/  SHF.R.S32.HI R100, RZ, 0x18, R103 ;  /* 0x00000018ff647819 */ /* 0x000fe20000011467 */
[----:B------:R-:W-:Y:S01]  /*6450*/  IMAD.MOV.U32 R81, RZ, RZ, R113 ;  /* 0x000000ffff517224 */ /* 0x000fe200078e0071 */
[----:B------:R-:W-:Y:S01]  /*6460*/  SHF.L.U32 R108, R101, 0x8, RZ ;  /* 0x00000008656c7819 */ /* 0x000fe200000006ff */
[-C--:B------:R-:W-:Y:S01]  /*6470*/  IMAD R51, R96, R80.reuse, R51 ;  /* 0x0000005060337224 */ /* 0x080fe200078e0233 */
[----:B------:R-:W-:Y:S01]  /*6480*/  SHF.L.U32 R105, R102, 0x8, RZ ;  /* 0x0000000866697819 */ /* 0x000fe200000006ff */
[C---:B------:R-:W-:Y:S01]  /*6490*/  IMAD R49, R78.reuse, R53, RZ ;  /* 0x000000354e317224 */ /* 0x040fe200078e02ff */
[----:B------:R-:W-:Y:S01]  /*64a0*/  SHF.L.U32 R102, R103, 0x10, RZ ;  /* 0x0000001067667819 */ /* 0x000fe200000006ff */
[----:B------:R-:W-:Y:S01]  /*64b0*/  IMAD R48, R81, R80, R48 ;  /* 0x0000005051307224 */ /* 0x000fe200078e0230 */
[----:B------:R-:W-:Y:S01]  /*64c0*/  SHF.R.S32.HI R81, RZ, 0x18, R111 ;  /* 0x00000018ff517819 */ /* 0x000fe2000001146f */
[C---:B------:R-:W-:Y:S01]  /*64d0*/  IMAD R50, R78.reuse, R54, RZ ;  /* 0x000000364e327224 */ /* 0x040fe200078e02ff */
[----:B------:R-:W-:Y:S01]  /*64e0*/  I2IP.S8.S32.SAT R175, R51, R46, RZ ;  /* 0x0000002e33af7239 */ /* 0x000fe200000014ff */
[----:B------:R-:W-:Y:S01]  /*64f0*/  IMAD R55, R78, R55, RZ ;  /* 0x000000374e377224 */ /* 0x000fe200078e02ff */
[----:B------:R-:W-:Y:S01]  /*6500*/  SHF.L.U32 R101, R103, 0x8, RZ ;  /* 0x0000000867657819 */ /* 0x000fe200000006ff */
[----:B------:R-:W-:Y:S01]  /*6510*/  IMAD R49, R82, R80, R49 ;  /* 0x0000005052317224 */ /* 0x000fe200078e0231 */
[----:B------:R-:W-:Y:S01]  /*6520*/  I2IP.S8.S32.SAT R175, R45, R44, R175 ;  /* 0x0000002c2daf7239 */ /* 0x000fe200000014af */
[C---:B------:R-:W-:Y:S01]  /*6530*/  IMAD R52, R78.reuse, R56, RZ ;  /* 0x000000384e347224 */ /* 0x040fe200078e02ff */
[----:B------:R-:W-:Y:S01]  /*6540*/  SHF.R.S32.HI R82, RZ, 0x18, R109 ;  /* 0x00000018ff527819 */ /* 0x000fe2000001146d */
[-C--:B------:R-:W-:Y:S01]  /*6550*/  IMAD R50, R81, R80.reuse, R50 ;  /* 0x0000005051327224 */ /* 0x080fe200078e0232 */
[----:B------:R-:W-:Y:S01]  /*6560*/  SHF.R.S32.HI R81, RZ, 0x18, R108 ;  /* 0x00000018ff517819 */ /* 0x000fe2000001146c */
[C---:B------:R-:W-:Y:S01]  /*6570*/  IMAD R53, R78.reuse, R57, RZ ;  /* 0x000000394e357224 */ /* 0x040fe200078e02ff */
[----:B------:R1:W-:Y:S01]  /*6580*/  STS.128 [R178+0x2200], R172 ;  /* 0x002200acb2007388 */ /* 0x0003e20000000c00 */
[----:B------:R-:W-:Y:S02]  /*6590*/  IMAD R55, R97, R80, R55 ;  /* 0x0000005061377224 */ /* 0x000fe400078e0237 */
[C---:B------:R-:W-:Y:S02]  /*65a0*/  IMAD R54, R78.reuse, R58, RZ ;  /* 0x0000003a4e367224 */ /* 0x040fe400078e02ff */
[----:B------:R-:W-:Y:S01]  /*65b0*/  IMAD R52, R83, R80, R52 ;  /* 0x0000005053347224 */ /* 0x000fe200078e0234 */
[----:B------:R-:W-:Y:S01]  /*65c0*/  I2IP.S8.S32.SAT R192, R55, R50, RZ ;  /* 0x0000003237c07239 */ /* 0x000fe200000014ff */
[----:B------:R-:W-:Y:S01]  /*65d0*/  IMAD R59, R78, R59, RZ ;  /* 0x0000003b4e3b7224 */ /* 0x000fe200078e02ff */
[----:B------:R-:W-:Y:S01]  /*65e0*/  MOV R83, R107 ;  /* 0x0000006b00537202 */ /* 0x000fe20000000f00 */
[----:B------:R-:W-:Y:S01]  /*65f0*/  IMAD R53, R82, R80, R53 ;  /* 0x0000005052357224 */ /* 0x000fe200078e0235 */
[----:B------:R-:W-:Y:S01]  /*6600*/  I2IP.S8.S32.SAT R192, R49, R48, R192 ;  /* 0x0000003031c07239 */ /* 0x000fe200000014c0 */
[C---:B------:R-:W-:Y:S01]  /*6610*/  IMAD R56, R78.reuse, R60, RZ ;  /* 0x0000003c4e387224 */ /* 0x040fe200078e02ff */
[----:B------:R-:W-:Y:S01]  /*6620*/  SHF.R.S32.HI R82, RZ, 0x18, R106 ;  /* 0x00000018ff527819 */ /* 0x000fe2000001146a */
[-C--:B------:R-:W-:Y:S01]  /*6630*/  IMAD R54, R81, R80.reuse, R54 ;  /* 0x0000005051367224 */ /* 0x080fe200078e0236 */
[----:B------:R-:W-:Y:S01]  /*6640*/  SHF.R.S32.HI R81, RZ, 0x18, R105 ;  /* 0x00000018ff517819 */ /* 0x000fe20000011469 */
[----:B------:R-:W-:Y:S02]  /*6650*/  IMAD R57, R78, R61, RZ ;  /* 0x0000003d4e397224 */ /* 0x000fe400078e02ff */
[----:B------:R-:W-:Y:S02]  /*6660*/  IMAD R59, R98, R80, R59 ;  /* 0x00000050623b7224 */ /* 0x000fe400078e023b */
[C---:B------:R-:W-:Y:S02]  /*6670*/  IMAD R58, R78.reuse, R62, RZ ;  /* 0x0000003e4e3a7224 */ /* 0x040fe400078e02ff */
[----:B------:R-:W-:Y:S01]  /*6680*/  IMAD R56, R83, R80, R56 ;  /* 0x0000005053387224 */ /* 0x000fe200078e0238 */
[----:B------:R-:W-:Y:S01]  /*6690*/  I2IP.S8.S32.SAT R193, R59, R54, RZ ;  /* 0x000000363bc17239 */ /* 0x000fe200000014ff */
[----:B------:R-:W-:Y:S01]  /*66a0*/  IMAD R63, R78, R63, RZ ;  /* 0x0000003f4e3f7224 */ /* 0x000fe200078e02ff */
[----:B------:R-:W-:Y:S01]  /*66b0*/  MOV R83, R104 ;  /* 0x0000006800537202 */ /* 0x000fe20000000f00 */
[----:B------:R-:W-:Y:S01]  /*66c0*/  IMAD R57, R82, R80, R57 ;  /* 0x0000005052397224 */ /* 0x000fe200078e0239 */
[----:B------:R-:W-:Y:S01]  /*66d0*/  SHF.R.S32.HI R82, RZ, 0x18, R102 ;  /* 0x00000018ff527819 */ /* 0x000fe20000011466 */
[C---:B------:R-:W-:Y:S01]  /*66e0*/  IMAD R60, R78.reuse, R64, RZ ;  /* 0x000000404e3c7224 */ /* 0x040fe200078e02ff */
[----:B------:R-:W-:Y:S01]  /*66f0*/  I2IP.S8.S32.SAT R193, R53, R52, R193 ;  /* 0x0000003435c17239 */ /* 0x000fe200000014c1 */
[-C--:B------:R-:W-:Y:S01]  /*6700*/  IMAD R58, R81, R80.reuse, R58 ;  /* 0x00000050513a7224 */ /* 0x080fe200078e023a */
[----:B------:R-:W-:Y:S01]  /*6710*/  SHF.R.S32.HI R81, RZ, 0x18, R101 ;  /* 0x00000018ff517819 */ /* 0x000fe20000011465 */
[C---:B------:R-:W-:Y:S02]  /*6720*/  IMAD R61, R78.reuse, R65, RZ ;  /* 0x000000414e3d7224 */ /* 0x040fe400078e02ff */
[-C--:B------:R-:W-:Y:S02]  /*6730*/  IMAD R63, R99, R80.reuse, R63 ;  /* 0x00000050633f7224 */ /* 0x080fe400078e023f */
[----:B------:R-:W-:Y:S02]  /*6740*/  IMAD R60, R83, R80, R60 ;  /* 0x00000050533c7224 */ /* 0x000fe400078e023c */
[----:B------:R-:W-:Y:S01]  /*6750*/  IMAD R62, R78, R66, RZ ;  /* 0x000000424e3e7224 */ /* 0x000fe200078e02ff */
[----:B------:R-:W-:Y:S01]  /*6760*/  I2IP.S8.S32.SAT R194, R63, R58, RZ ;  /* 0x0000003a3fc27239 */ /* 0x000fe200000014ff */
[----:B------:R-:W-:Y:S02]  /*6770*/  IMAD R61, R82, R80, R61 ;  /* 0x00000050523d7224 */ /* 0x000fe400078e023d */
[----:B------:R-:W-:Y:S01]  /*6780*/  IMAD R67, R78, R67, RZ ;  /* 0x000000434e437224 */ /* 0x000fe200078e02ff */
[----:B------:R-:W-:Y:S01]  /*6790*/  I2IP.S8.S32.SAT R194, R57, R56, R194 ;  /* 0x0000003839c27239 */ /* 0x000fe200000014c2 */
[-C--:B------:R-:W-:Y:S02]  /*67a0*/  IMAD R62, R81, R80.reuse, R62 ;  /* 0x00000050513e7224 */ /* 0x080fe400078e023e */
[----:B------:R-:W-:Y:S05]  /*67b0*/  IMAD R67, R100, R80, R67 ;  /* 0x0000005064437224 */ /* 0x000fea00078e0243 */
[----:B------:R-:W-:Y:S04]  /*67c0*/  I2IP.S8.S32.SAT R189, R67, R62, RZ ;  /* 0x0000003e43bd7239 */ /* 0x000fe800000014ff */
[----:B------:R-:W-:Y:S02]  /*67d0*/  I2IP.S8.S32.SAT R195, R61, R60, R189 ;  /* 0x0000003c3dc37239 */ /* 0x000fe400000014bd */
[----:B------:R-:W-:Y:S03]  /*67e0*/  IADD3 R189, PT, PT, R76, 0x1, RZ ;  /* 0x000000014cbd7810 */ /* 0x000fe60007ffe0ff */
[----:B------:R1:W-:Y:S01]  /*67f0*/  STS.128 [R177+0x2200], R192 ;  /* 0x002200c0b1007388 */ /* 0x0003e20000000c00 */
[----:B------:R-:W-:Y:S01]  /*6800*/  @!PT LDS RZ, [RZ] ;  /* 0x00000000fffff984 */ /* 0x000fe20000000800 */
[----:B------:R-:W-:Y:S01]  /*6810*/  @!PT LDS RZ, [RZ] ;  /* 0x00000000fffff984 */ /* 0x000fe20000000800 */
[----:B------:R-:W-:Y:S01]  /*6820*/  @!PT LDS RZ, [RZ] ;  /* 0x00000000fffff984 */ /* 0x000fe20000000800 */
[----:B------:R-:W-:Y:S01]  /*6830*/  @!PT LDS RZ, [RZ] ;  /* 0x00000000fffff984 */ /* 0x000fe20000000800 */
[----:B------:R3:W-:Y:S07]  /*6840*/  MEMBAR.ALL.CTA ;  /* 0x0000000000007992 */ /* 0x0007ee0000008000 */
[----:B---3--:R-:W3:Y:S02]  /*6850*/  FENCE.VIEW.ASYNC.S ;  /* 0x00000000000073c6 */ /* 0x008ee40000000000 */
[----:B---3--:R-:W-:Y:S06]  /*6860*/  BAR.SYNC.DEFER_BLOCKING 0x1, 0x80 ;  /* 0x0042000000007b1d */ /* 0x008fec0000010000 */
[----:B------:R-:W-:Y:S05]  /*6870*/  @P0 BRA `(.L_x_94) ;  /* 0x0000000000340947 */ /* 0x000fea0003800000 */
[----:B------:R-:W-:Y:S01]  /*6880*/  UIADD3 UR12, UPT, UPT, UR43, 0x2200, URZ ;  /* 0x000022002b0c7890 */ /* 0x000fe2000fffe0ff */
[----:B------:R-:W-:Y:S01]  /*6890*/  R2UR UR9, R165 ;  /* 0x00000000a50972ca */ /* 0x000fe200000e0000 */
[----:B------:R-:W-:Y:S01]  /*68a0*/  UIADD3 UR10, UP0, UPT, UR46, 0x680, URZ ;  /* 0x000006802e0a7890 */ /* 0x000fe2000ff1e0ff */
[----:B------:R-:W-:Y:S01]  /*68b0*/  R2UR UR8, R167 ;  /* 0x00000000a70872ca */ /* 0x000fe200000e0000 */
[----:B------:R-:W-:Y:S02]  /*68c0*/  UMOV UR7, UR36 ;  /* 0x0000002400077c82 */ /* 0x000fe40008000000 */
[----:B------:R-:W-:Y:S01]  /*68d0*/  IMAD.U32 R186, RZ, RZ, UR12 ;  /* 0x0000000cffba7e24 */ /* 0x000fe2000f8e00ff */
[----:B------:R-:W-:Y:S04]  /*68e0*/  UIADD3.X UR11, UPT, UPT, URZ, UR47, URZ, UP0, !UPT ;  /* 0x0000002fff0b7290 */ /* 0x000fe800087fe4ff */
[----:B------:R-:W-:Y:S03]  /*68f0*/  R2UR UR4, R186 ;  /* 0x00000000ba0472ca */ /* 0x000fe600000e0000 */
[----:B------:R-:W-:Y:S02]  /*6900*/  USHF.L.U32 UR5, UR9, 0x6, URZ ;  /* 0x0000000609057899 */ /* 0x000fe400080006ff */
[----:B------:R-:W-:Y:S09]  /*6910*/  USHF.L.U32 UR6, UR8, 0x7, URZ ;  /* 0x0000000708067899 */ /* 0x000ff200080006ff */
[----:B------:R3:W-:Y:S01]  /*6920*/  UTMASTG.3D [UR4], [UR10] ;  /* 0x000000040a0073b5 */ /* 0x0007e20008010000 */
[----:B------:R0:W-:Y:S01]  /*6930*/  UTMACMDFLUSH ;  /* 0x00000000000079b7 */ /* 0x0001e20000000000 */
[----:B---3--:R-:W-:Y:S04]  /*6940*/  DEPBAR.LE SB0, 0x0 ;  /* 0x000080000000791a */ /* 0x008fe80000000000 */
.L_x_94:
[----:B------:R-:W-:Y:S05]  /*6950*/  BSYNC.RECONVERGENT B0 ;  /* 0x0000000000007941 */ /* 0x000fea0003800200 */
.L_x_93:
[----:B------:R-:W-:Y:S01]  /*6960*/  BAR.SYNC.DEFER_BLOCKING 0x1, 0x80 ;  /* 0x0042000000007b1d */ /* 0x000fe20000010000 */
[----:B------:R-:W-:Y:S01]  /*6970*/  ISETP.NE.AND P2, PT, R187, RZ, PT ;  /* 0x000000ffbb00720c */ /* 0x000fe20003f45270 */
[----:B------:R-:W-:Y:S01]  /*6980*/  IMAD.IADD R165, R75, 0x1, R164 ;  /* 0x000000014ba57824 */ /* 0x000fe200078e02a4 */
[----:B------:R-:W-:Y:S01]  /*6990*/  ISETP.NE.AND P0, PT, R188, 0x2, PT ;  /* 0x00000002bc00780c */ /* 0x000fe20003f05270 */
[----:B------:R-:W-:Y:S01]  /*69a0*/  IMAD.IADD R167, R77, 0x1, R166 ;  /* 0x000000014da77824 */ /* 0x000fe200078e02a6 */
[----:B------:R-:W-:Y:S02]  /*69b0*/  ISETP.NE.AND P1, PT, R189, 0x4, PT ;  /* 0x00000004bd00780c */ /* 0x000fe40003f25270 */
[----:B------:R-:W-:Y:S02]  /*69c0*/  SEL R3, RZ, 0x1, P0 ;  /* 0x00000001ff037807 */ /* 0x000fe40000000000 */
[----:B------:R-:W-:Y:S02]  /*69d0*/  SEL R0, RZ, 0x1, P1 ;  /* 0x00000001ff007807 */ /* 0x000fe40000800000 */
[----:B------:R-:W-:Y:S02]  /*69e0*/  LOP3.LUT R184, R184, R3, RZ, 0x3c, !PT ;  /* 0x00000003b8b87212 */ /* 0x000fe400078e3cff */
[----:B------:R-:W-:Y:S02]  /*69f0*/  LOP3.LUT R185, R185, R0, RZ, 0x3c, !PT ;  /* 0x00000000b9b97212 */ /* 0x000fe400078e3cff */
[----:B------:R-:W-:Y:S02]  /*6a00*/  @P2 R2UR UR36, R182 ;  /* 0x00000000b62422ca */ /* 0x000fe400000e0000 */
[----:B------:R-:W-:Y:S02]  /*6a10*/  SEL R188, R188, RZ, P0 ;  /* 0x000000ffbcbc7207 */ /* 0x000fe40000000000 */
[----:B------:R-:W-:Y:S01]  /*6a20*/  SEL R76, R189, RZ, P1 ;  /* 0x000000ffbd4c7207 */ /* 0x000fe20000800000 */
[----:B------:R-:W-:Y:S10]  /*6a30*/  @P2 BRA `(.L_x_95) ;  /* 0xffffffdc00342947 */ /* 0x000ff4000383ffff */
[----:B------:R-:W-:Y:S05]  /*6a40*/  EXIT ;  /* 0x000000000000794d */ /* 0x000fea0003800000 */
.L_x_19:
[----:B--2---:R2:W1:Y:S02]  /*6a50*/  SYNCS.PHASECHK.TRANS64.TRYWAIT P0, [R3+URZ+0xe0], R2 ;  /* 0x0000e002030075a7 */ /* 0x00446400080011ff */
[----:B-1----:R-:W-:Y:S05]  /*6a60*/  @!P0 NANOSLEEP.SYNCS 0x989680 ;  /* 0x009896800000895d */ /* 0x002fea0003900000 */
[----:B------:R-:W1:Y:S02]  /*6a70*/  @!P0 SYNCS.PHASECHK.TRANS64 P0, [R3+URZ+0xe0], R2 ;  /* 0x0000e002030085a7 */ /* 0x000e6400080010ff */
[----:B-1----:R-:W-:Y:S05]  /*6a80*/  @!P0 BRA `(.L_x_19) ;  /* 0xfffffffc00f08947 */ /* 0x002fea000383ffff */
[----:B------:R-:W-:Y:S05]  /*6a90*/  BRA `(.L_x_96) ;  /* 0xffffffa800c47947 */ /* 0x000fea000383ffff */
.L_x_22:
[----:B-1----:R-:W-:-:S07]  /*6aa0*/  MOV R2, UR33 ;  /* 0x0000002100027c02 */ /* 0x002fce0008000f00 */
.L_x_97:
[----:B-1----:R1:W2:Y:S02]  /*6ab0*/  SYNCS.PHASECHK.TRANS64.TRYWAIT P0, [R2+URZ+0x28], R5 ;  /* 0x00002805020075a7 */ /* 0x0022a400080011ff */
[----:B--2---:R-:W-:Y:S05]  /*6ac0*/  @!P0 NANOSLEEP.SYNCS 0x989680 ;  /* 0x009896800000895d */ /* 0x004fea0003900000 */
[----:B------:R-:W2:Y:S02]  /*6ad0*/  @!P0 SYNCS.PHASECHK.TRANS64 P0, [R2+URZ+0x28], R5 ;  /* 0x00002805020085a7 */ /* 0x000ea400080010ff */
[----:B--2---:R-:W-:Y:S05]  /*6ae0*/  @!P0 BRA `(.L_x_97) ;  /* 0xfffffffc00f08947 */ /* 0x004fea000383ffff */
[----:B------:R-:W-:Y:S05]  /*6af0*/  BRA `(.L_x_21) ;  /* 0xffffffac00147947 */ /* 0x000fea000383ffff */
.L_x_28:
[----:B-1----:R-:W-:-:S07]  /*6b00*/  MOV R2, UR17 ;  /* 0x0000001100027c02 */ /* 0x002fce0008000f00 */
.L_x_98:
[----:B-1----:R1:W2:Y:S02]  /*6b10*/  SYNCS.PHASECHK.TRANS64.TRYWAIT P0, [R2+URZ+0x28], R5 ;  /* 0x00002805020075a7 */ /* 0x0022a400080011ff */
[----:B--2---:R-:W-:Y:S05]  /*6b20*/  @!P0 NANOSLEEP.SYNCS 0x989680 ;  /* 0x009896800000895d */ /* 0x004fea0003900000 */
[----:B------:R-:W2:Y:S02]  /*6b30*/  @!P0 SYNCS.PHASECHK.TRANS64 P0, [R2+URZ+0x28], R5 ;  /* 0x00002805020085a7 */ /* 0x000ea400080010ff */
[----:B--2---:R-:W-:Y:S05]  /*6b40*/  @!P0 BRA `(.L_x_98) ;  /* 0xfffffffc00f08947 */ /* 0x004fea000383ffff */
[----:B------:R-:W-:Y:S05]  /*6b50*/  BRA `(.L_x_27) ;  /* 0xffffffac00bc7947 */ /* 0x000fea000383ffff */
.L_x_32:
[----:B-1----:R1:W2:Y:S02]  /*6b60*/  SYNCS.PHASECHK.TRANS64.TRYWAIT P0, [R2+URZ+0x70], R3 ;  /* 0x00007003020075a7 */ /* 0x0022a400080011ff */
[----:B--2---:R-:W-:Y:S05]  /*6b70*/  @!P0 NANOSLEEP.SYNCS 0x989680 ;  /* 0x009896800000895d */ /* 0x004fea0003900000 */
[----:B------:R-:W2:Y:S02]  /*6b80*/  @!P0 SYNCS.PHASECHK.TRANS64 P0, [R2+URZ+0x70], R3 ;  /* 0x00007003020085a7 */ /* 0x000ea400080010ff */
[----:B--2---:R-:W-:Y:S05]  /*6b90*/  @!P0 BRA `(.L_x_32) ;  /* 0xfffffffc00f08947 */ /* 0x004fea000383ffff */
[----:B------:R-:W-:Y:S05]  /*6ba0*/  BRA `(.L_x_99) ;  /* 0xffffffb0004c7947 */ /* 0x000fea000383ffff */
.L_x_36:
[----:B----4-:R-:W-:-:S07]  /*6bb0*/  MOV R0, UR5 ;  /* 0x0000000500007c02 */ /* 0x010fce0008000f00 */
.L_x_100:
[----:B-1----:R1:W2:Y:S02]  /*6bc0*/  SYNCS.PHASECHK.TRANS64.TRYWAIT P0, [R0+URZ], R3 ;  /* 0x00000003000075a7 */ /* 0x0022a400080011ff */
[----:B--2---:R-:W-:Y:S05]  /*6bd0*/  @!P0 NANOSLEEP.SYNCS 0x989680 ;  /* 0x009896800000895d */ /* 0x004fea0003900000 */
[----:B------:R-:W2:Y:S02]  /*6be0*/  @!P0 SYNCS.PHASECHK.TRANS64 P0, [R0+URZ], R3 ;  /* 0x00000003000085a7 */ /* 0x000ea400080010ff */
[----:B--2---:R-:W-:Y:S05]  /*6bf0*/  @!P0 BRA `(.L_x_100) ;  /* 0xfffffffc00f08947 */ /* 0x004fea000383ffff */
[----:B------:R-:W-:Y:S05]  /*6c00*/  BRA `(.L_x_101) ;  /* 0xffffffb400bc7947 */ /* 0x000fea000383ffff */
.L_x_37:
[----:B----4-:R-:W-:-:S07]  /*6c10*/  MOV R0, UR5 ;  /* 0x0000000500007c02 */ /* 0x010fce0008000f00 */
.L_x_102:
[----:B-1----:R1:W2:Y:S02]  /*6c20*/  SYNCS.PHASECHK.TRANS64.TRYWAIT P0, [R0+URZ], R3 ;  /* 0x00000003000075a7 */ /* 0x0022a400080011ff */
[----:B--2---:R-:W-:Y:S05]  /*6c30*/  @!P0 NANOSLEEP.SYNCS 0x989680 ;  /* 0x009896800000895d */ /* 0x004fea0003900000 */
[----:B------:R-:W2:Y:S02]  /*6c40*/  @!P0 SYNCS.PHASECHK.TRANS64 P0, [R0+URZ], R3 ;  /* 0x00000003000085a7 */ /* 0x000ea400080010ff */
[----:B--2---:R-:W-:Y:S05]  /*6c50*/  @!P0 BRA `(.L_x_102) ;  /* 0xfffffffc00f08947 */ /* 0x004fea000383ffff */
[----:B------:R-:W-:Y:S05]  /*6c60*/  BRA `(.L_x_103) ;  /* 0xffffffb400c87947 */ /* 0x000fea000383ffff */
.L_x_38:
[----:B----4-:R-:W-:-:S07]  /*6c70*/  MOV R0, UR5 ;  /* 0x0000000500007c02 */ /* 0x010fce0008000f00 */
.L_x_104:
[----:B-1----:R1:W2:Y:S02]  /*6c80*/  SYNCS.PHASECHK.TRANS64.TRYWAIT P0, [R0+URZ], R3 ;  /* 0x00000003000075a7 */ /* 0x0022a400080011ff */
[----:B--2---:R-:W-:Y:S05]  /*6c90*/  @!P0 NANOSLEEP.SYNCS 0x989680 ;  /* 0x009896800000895d */ /* 0x004fea0003900000 */
[----:B------:R-:W2:Y:S02]  /*6ca0*/  @!P0 SYNCS.PHASECHK.TRANS64 P0, [R0+URZ], R3 ;  /* 0x00000003000085a7 */ /* 0x000ea400080010ff */
[----:B--2---:R-:W-:Y:S05]  /*6cb0*/  @!P0 BRA `(.L_x_104) ;  /* 0xfffffffc00f08947 */ /* 0x004fea000383ffff */
[----:B------:R-:W-:Y:S05]  /*6cc0*/  BRA `(.L_x_105) ;  /* 0xffffffb400d47947 */ /* 0x000fea000383ffff */
.L_x_39:
[----:B----4-:R-:W-:-:S07]  /*6cd0*/  MOV R0, UR5 ;  /* 0x0000000500007c02 */ /* 0x010fce0008000f00 */
.L_x_106:
[----:B-1----:R1:W2:Y:S02]  /*6ce0*/  SYNCS.PHASECHK.TRANS64.TRYWAIT P0, [R0+URZ], R3 ;  /* 0x00000003000075a7 */ /* 0x0022a400080011ff */
[----:B--2---:R-:W-:Y:S05]  /*6cf0*/  @!P0 NANOSLEEP.SYNCS 0x989680 ;  /* 0x009896800000895d */ /* 0x004fea0003900000 */
[----:B------:R-:W2:Y:S02]  /*6d00*/  @!P0 SYNCS.PHASECHK.TRANS64 P0, [R0+URZ], R3 ;  /* 0x00000003000085a7 */ /* 0x000ea400080010ff */
[----:B--2---:R-:W-:Y:S05]  /*6d10*/  @!P0 BRA `(.L_x_106) ;  /* 0xfffffffc00f08947 */ /* 0x004fea000383ffff */
[----:B------:R-:W-:Y:S05]  /*6d20*/  BRA `(.L_x_107) ;  /* 0xffffffb400e07947 */ /* 0x000fea000383ffff */
.L_x_42:
[----:B-1----:R1:W2:Y:S02]  /*6d30*/  SYNCS.PHASECHK.TRANS64.TRYWAIT P0, [R0+URZ+0xd0], R5 ;  /* 0x0000d005000075a7 */ /* 0x0022a400080011ff */
[----:B--2---:R-:W-:Y:S05]  /*6d40*/  @!P0 NANOSLEEP.SYNCS 0x989680 ;  /* 0x009896800000895d */ /* 0x004fea0003900000 */
[----:B------:R-:W2:Y:S02]  /*6d50*/  @!P0 SYNCS.PHASECHK.TRANS64 P0, [R0+URZ+0xd0], R5 ;  /* 0x0000d005000085a7 */ /* 0x000ea400080010ff */
[----:B--2---:R-:W-:Y:S05]  /*6d60*/  @!P0 BRA `(.L_x_42) ;  /* 0xfffffffc00f08947 */ /* 0x004fea000383ffff */
[----:B------:R-:W-:Y:S05]  /*6d70*/  BRA `(.L_x_108) ;  /* 0xffffffb8003c7947 */ /* 0x000fea000383ffff */
.L_x_43:
[----:B------:R-:W-:-:S07]  /*6d80*/  MOV R0, UR5 ;  /* 0x0000000500007c02 */ /* 0x000fce0008000f00 */
.L_x_109:
[----:B-1----:R1:W2:Y:S02]  /*6d90*/  SYNCS.PHASECHK.TRANS64.TRYWAIT P0, [R0+URZ+0x80], R5 ;  /* 0x00008005000075a7 */ /* 0x0022a400080011ff */
[----:B--2---:R-:W-:Y:S05]  /*6da0*/  @!P0 NANOSLEEP.SYNCS 0x989680 ;  /* 0x009896800000895d */ /* 0x004fea0003900000 */
[----:B------:R-:W2:Y:S02]  /*6db0*/  @!P0 SYNCS.PHASECHK.TRANS64 P0, [R0+URZ+0x80], R5 ;  /* 0x00008005000085a7 */ /* 0x000ea400080010ff */
[----:B--2---:R-:W-:Y:S05]  /*6dc0*/  @!P0 BRA `(.L_x_109) ;  /* 0xfffffffc00f08947 */ /* 0x004fea000383ffff */
[----:B------:R-:W-:Y:S05]  /*6dd0*/  BRA `(.L_x_110) ;  /* 0xffffffb8004c7947 */ /* 0x000fea000383ffff */
.L_x_44:
[----:B-1----:R1:W2:Y:S02]  /*6de0*/  SYNCS.PHASECHK.TRANS64.TRYWAIT P1, [R0+URZ+0x70], R5 ;  /* 0x00007005000075a7 */ /* 0x0022a400080211ff */
[----:B--2---:R-:W-:Y:S05]  /*6df0*/  @!P1 NANOSLEEP.SYNCS 0x989680 ;  /* 0x009896800000995d */ /* 0x004fea0003900000 */
[----:B------:R-:W2:Y:S02]  /*6e00*/  @!P1 SYNCS.PHASECHK.TRANS64 P1, [R0+URZ+0x70], R5 ;  /* 0x00007005000095a7 */ /* 0x000ea400080210ff */
[----:B--2---:R-:W-:Y:S05]  /*6e10*/  @!P1 BRA `(.L_x_44) ;  /* 0xfffffffc00f09947 */ /* 0x004fea000383ffff */
[----:B------:R-:W-:Y:S05]  /*6e20*/  BRA `(.L_x_111) ;  /* 0xffffffb8007c7947 */ /* 0x000fea000383ffff */
.L_x_47:
[----:B------:R-:W-:-:S07]  /*6e30*/  MOV R0, UR5 ;  /* 0x0000000500007c02 */ /* 0x000fce0008000f00 */
.L_x_112:
[----:B-1----:R1:W2:Y:S02]  /*6e40*/  SYNCS.PHASECHK.TRANS64.TRYWAIT P0, [R0+URZ+0x80], R3 ;  /* 0x00008003000075a7 */ /* 0x0022a400080011ff */
[----:B--2---:R-:W-:Y:S05]  /*6e50*/  @!P0 NANOSLEEP.SYNCS 0x989680 ;  /* 0x009896800000895d */ /* 0x004fea0003900000 */
[----:B------:R-:W2:Y:S02]  /*6e60*/  @!P0 SYNCS.PHASECHK.TRANS64 P0, [R0+URZ+0x80], R3 ;  /* 0x00008003000085a7 */ /* 0x000ea400080010ff */
[----:B--2---:R-:W-:Y:S05]  /*6e70*/  @!P0 BRA `(.L_x_112) ;  /* 0xfffffffc00f08947 */ /* 0x004fea000383ffff */
[----:B------:R-:W-:Y:S05]  /*6e80*/  BRA `(.L_x_46) ;  /* 0xffffffb800d07947 */ /* 0x000fea000383ffff */
.L_x_54:
[----:B-1----:R1:W2:Y:S02]  /*6e90*/  SYNCS.PHASECHK.TRANS64.TRYWAIT P1, [R0+URZ+0x70], R5 ;  /* 0x00007005000075a7 */ /* 0x0022a400080211ff */
[----:B--2---:R-:W-:Y:S05]  /*6ea0*/  @!P1 NANOSLEEP.SYNCS 0x989680 ;  /* 0x009896800000995d */ /* 0x004fea0003900000 */
[----:B------:R-:W2:Y:S02]  /*6eb0*/  @!P1 SYNCS.PHASECHK.TRANS64 P1, [R0+URZ+0x70], R5 ;  /* 0x00007005000095a7 */ /* 0x000ea400080210ff */
[----:B--2---:R-:W-:Y:S05]  /*6ec0*/  @!P1 BRA `(.L_x_54) ;  /* 0xfffffffc00f09947 */ /* 0x004fea000383ffff */
[----:B------:R-:W-:Y:S05]  /*6ed0*/  BRA `(.L_x_113) ;  /* 0xffffffc000307947 */ /* 0x000fea000383ffff */
.L_x_55:
[----:B------:R-:W-:-:S07]  /*6ee0*/  MOV R3, UR8 ;  /* 0x0000000800037c02 */ /* 0x000fce0008000f00 */
.L_x_114:
[----:B-1----:R1:W2:Y:S02]  /*6ef0*/  SYNCS.PHASECHK.TRANS64.TRYWAIT P0, [R3+URZ+0xb0], R0 ;  /* 0x0000b000030075a7 */ /* 0x0022a400080011ff */
[----:B--2---:R-:W-:Y:S05]  /*6f00*/  @!P0 NANOSLEEP.SYNCS 0x989680 ;  /* 0x009896800000895d */ /* 0x004fea0003900000 */
[----:B------:R-:W2:Y:S02]  /*6f10*/  @!P0 SYNCS.PHASECHK.TRANS64 P0, [R3+URZ+0xb0], R0 ;  /* 0x0000b000030085a7 */ /* 0x000ea400080010ff */
[----:B--2---:R-:W-:Y:S05]  /*6f20*/  @!P0 BRA `(.L_x_114) ;  /* 0xfffffffc00f08947 */ /* 0x004fea000383ffff */
[----:B------:R-:W-:Y:S05]  /*6f30*/  BRA `(.L_x_115) ;  /* 0xffffffc000687947 */ /* 0x000fea000383ffff */
.L_x_58:
[----:B------:R-:W-:Y:S07]  /*6f40*/  MOV R0, UR7 ;  /* 0x0000000700007c02 */ /* 0x000fee0008000f00 */
.L_x_116:
[----:B-1----:R1:W2:Y:S02]  /*6f50*/  SYNCS.PHASECHK.TRANS64.TRYWAIT P0, [R0+URZ], R3 ;  /* 0x00000003000075a7 */ /* 0x0022a400080011ff */
[----:B--2---:R-:W-:Y:S05]  /*6f60*/  @!P0 NANOSLEEP.SYNCS 0x989680 ;  /* 0x009896800000895d */ /* 0x004fea0003900000 */
[----:B------:R-:W2:Y:S02]  /*6f70*/  @!P0 SYNCS.PHASECHK.TRANS64 P0, [R0+URZ], R3 ;  /* 0x00000003000085a7 */ /* 0x000ea400080010ff */
[----:B--2---:R-:W-:Y:S05]  /*6f80*/  @!P0 BRA `(.L_x_116) ;  /* 0xfffffffc00f08947 */ /* 0x004fea000383ffff */
[----:B------:R-:W-:Y:S05]  /*6f90*/  BRA `(.L_x_57) ;  /* 0xffffffc000847947 */ /* 0x000fea000383ffff */
.L_x_61:
[----:B------:R-:W-:-:S07]  /*6fa0*/  MOV R0, UR5 ;  /* 0x0000000500007c02 */ /* 0x000fce0008000f00 */
.L_x_117:
[----:B--2---:R2:W3:Y:S02]  /*6fb0*/  SYNCS.PHASECHK.TRANS64.TRYWAIT P0, [R0+URZ], R3 ;  /* 0x00000003000075a7 */ /* 0x0044e400080011ff */
[----:B---3--:R-:W-:Y:S05]  /*6fc0*/  @!P0 NANOSLEEP.SYNCS 0x989680 ;  /* 0x009896800000895d */ /* 0x008fea0003900000 */
[----:B------:R-:W3:Y:S02]  /*6fd0*/  @!P0 SYNCS.PHASECHK.TRANS64 P0, [R0+URZ], R3 ;  /* 0x00000003000085a7 */ /* 0x000ee400080010ff */
[----:B---3--:R-:W-:Y:S05]  /*6fe0*/  @!P0 BRA `(.L_x_117) ;  /* 0xfffffffc00f08947 */ /* 0x008fea000383ffff */
[----:B------:R-:W-:Y:S05]  /*6ff0*/  BRA `(.L_x_118) ;  /* 0xffffffc400387947 */ /* 0x000fea000383ffff */
.L_x_62:
[----:B------:R-:W-:-:S07]  /*7000*/  MOV R0, UR5 ;  /* 0x0000000500007c02 */ /* 0x000fce0008000f00 */
.L_x_119:
[----:B-1----:R1:W2:Y:S02]  /*7010*/  SYNCS.PHASECHK.TRANS64.TRYWAIT P0, [R0+URZ], R3 ;  /* 0x00000003000075a7 */ /* 0x0022a400080011ff */
[----:B--2---:R-:W-:Y:S05]  /*7020*/  @!P0 NANOSLEEP.SYNCS 0x989680 ;  /* 0x009896800000895d */ /* 0x004fea0003900000 */
[----:B------:R-:W2:Y:S02]  /*7030*/  @!P0 SYNCS.PHASECHK.TRANS64 P0, [R0+URZ], R3 ;  /* 0x00000003000085a7 */ /* 0x000ea400080010ff */
[----:B--2---:R-:W-:Y:S05]  /*7040*/  @!P0 BRA `(.L_x_119) ;  /* 0xfffffffc00f08947 */ /* 0x004fea000383ffff */
[----:B------:R-:W-:Y:S05]  /*7050*/  BRA `(.L_x_120) ;  /* 0xffffffc400447947 */ /* 0x000fea000383ffff */
.L_x_63:
[----:B------:R-:W-:-:S07]  /*7060*/  MOV R0, UR5 ;  /* 0x0000000500007c02 */ /* 0x000fce0008000f00 */
.L_x_121:
[----:B-1----:R1:W2:Y:S02]  /*7070*/  SYNCS.PHASECHK.TRANS64.TRYWAIT P0, [R0+URZ], R3 ;  /* 0x00000003000075a7 */ /* 0x0022a400080011ff */
[----:B--2---:R-:W-:Y:S05]  /*7080*/  @!P0 NANOSLEEP.SYNCS 0x989680 ;  /* 0x009896800000895d */ /* 0x004fea0003900000 */
[----:B------:R-:W2:Y:S02]  /*7090*/  @!P0 SYNCS.PHASECHK.TRANS64 P0, [R0+URZ], R3 ;  /* 0x00000003000085a7 */ /* 0x000ea400080010ff */
[----:B--2---:R-:W-:Y:S05]  /*70a0*/  @!P0 BRA `(.L_x_121) ;  /* 0xfffffffc00f08947 */ /* 0x004fea000383ffff */
[----:B------:R-:W-:Y:S05]  /*70b0*/  BRA `(.L_x_122) ;  /* 0xffffffc400507947 */ /* 0x000fea000383ffff */
.L_x_64:
[----:B------:R-:W-:-:S07]  /*70c0*/  MOV R0, UR7 ;  /* 0x0000000700007c02 */ /* 0x000fce0008000f00 */
.L_x_123:
[----:B-1----:R1:W2:Y:S02]  /*70d0*/  SYNCS.PHASECHK.TRANS64.TRYWAIT P0, [R0+URZ], R3 ;  /* 0x00000003000075a7 */ /* 0x0022a400080011ff */
[----:B--2---:R-:W-:Y:S05]  /*70e0*/  @!P0 NANOSLEEP.SYNCS 0x989680 ;  /* 0x009896800000895d */ /* 0x004fea0003900000 */
[----:B------:R-:W2:Y:S02]  /*70f0*/  @!P0 SYNCS.PHASECHK.TRANS64 P0, [R0+URZ], R3 ;  /* 0x00000003000085a7 */ /* 0x000ea400080010ff */
[----:B--2---:R-:W-:Y:S05]  /*7100*/  @!P0 BRA `(.L_x_123) ;  /* 0xfffffffc00f08947 */ /* 0x004fea000383ffff */
[----:B------:R-:W-:Y:S05]  /*7110*/  BRA `(.L_x_124) ;  /* 0xffffffc4005c7947 */ /* 0x000fea000383ffff */
.L_x_69:
[----:B---3--:R3:W1:Y:S02]  /*7120*/  SYNCS.PHASECHK.TRANS64.TRYWAIT P0, [R0+URZ+0x70], R3 ;  /* 0x00007003000075a7 */ /* 0x00866400080011ff */
[----:B-1----:R-:W-:Y:S05]  /*7130*/  @!P0 NANOSLEEP.SYNCS 0x989680 ;  /* 0x009896800000895d */ /* 0x002fea0003900000 */
[----:B------:R-:W1:Y:S02]  /*7140*/  @!P0 SYNCS.PHASECHK.TRANS64 P0, [R0+URZ+0x70], R3 ;  /* 0x00007003000085a7 */ /* 0x000e6400080010ff */
[----:B-1----:R-:W-:Y:S05]  /*7150*/  @!P0 BRA `(.L_x_69) ;  /* 0xfffffffc00f08947 */ /* 0x002fea000383ffff */
[----:B------:R-:W-:Y:S05]  /*7160*/  BRA `(.L_x_125) ;  /* 0xffffffc800587947 */ /* 0x000fea000383ffff */
.L_x_72:
[----:B------:R-:W-:Y:S07]  /*7170*/  MOV R0, UR6 ;  /* 0x0000000600007c02 */ /* 0x000fee0008000f00 */
.L_x_126:
[----:B-1----:R1:W3:Y:S02]  /*7180*/  SYNCS.PHASECHK.TRANS64.TRYWAIT P0, [R0+URZ+0x68], R3 ;  /* 0x00006803000075a7 */ /* 0x0022e400080011ff */
[----:B---3--:R-:W-:Y:S05]  /*7190*/  @!P0 NANOSLEEP.SYNCS 0x989680 ;  /* 0x009896800000895d */ /* 0x008fea0003900000 */
[----:B------:R-:W3:Y:S02]  /*71a0*/  @!P0 SYNCS.PHASECHK.TRANS64 P0, [R0+URZ+0x68], R3 ;  /* 0x00006803000085a7 */ /* 0x000ee400080010ff */
[----:B---3--:R-:W-:Y:S05]  /*71b0*/  @!P0 BRA `(.L_x_126) ;  /* 0xfffffffc00f08947 */ /* 0x008fea000383ffff */
[----:B------:R-:W-:Y:S05]  /*71c0*/  BRA `(.L_x_71) ;  /* 0xffffffcc00447947 */ /* 0x000fea000383ffff */
.L_x_75:
[----:B------:R-:W-:Y:S07]  /*71d0*/  MOV R3, UR6 ;  /* 0x0000000600037c02 */ /* 0x000fee0008000f00 */
.L_x_127:
[----:B-1----:R1:W2:Y:S02]  /*71e0*/  SYNCS.PHASECHK.TRANS64.TRYWAIT P2, [R3+URZ+0x58], R26 ;  /* 0x0000581a030075a7 */ /* 0x0022a400080411ff */
[----:B--2---:R-:W-:Y:S05]  /*71f0*/  @!P2 NANOSLEEP.SYNCS 0x989680 ;  /* 0x009896800000a95d */ /* 0x004fea0003900000 */
[----:B------:R-:W2:Y:S02]  /*7200*/  @!P2 SYNCS.PHASECHK.TRANS64 P2, [R3+URZ+0x58], R26 ;  /* 0x0000581a0300a5a7 */ /* 0x000ea400080410ff */
[----:B--2---:R-:W-:Y:S05]  /*7210*/  @!P2 BRA `(.L_x_127) ;  /* 0xfffffffc00f0a947 */ /* 0x004fea000383ffff */
[----:B------:R-:W-:Y:S05]  /*7220*/  BRA `(.L_x_128) ;  /* 0xffffffcc00d87947 */ /* 0x000fea000383ffff */
.L_x_78:
[----:B--2---:R2:W4:Y:S02]  /*7230*/  SYNCS.PHASECHK.TRANS64.TRYWAIT P0, [R0+URZ+0x70], R3 ;  /* 0x00007003000075a7 */ /* 0x00452400080011ff */
[----:B----4-:R-:W-:Y:S05]  /*7240*/  @!P0 NANOSLEEP.SYNCS 0x989680 ;  /* 0x009896800000895d */ /* 0x010fea0003900000 */
[----:B------:R-:W4:Y:S02]  /*7250*/  @!P0 SYNCS.PHASECHK.TRANS64 P0, [R0+URZ+0x70], R3 ;  /* 0x00007003000085a7 */ /* 0x000f2400080010ff */
[----:B----4-:R-:W-:Y:S05]  /*7260*/  @!P0 BRA `(.L_x_78) ;  /* 0xfffffffc00f08947 */ /* 0x010fea000383ffff */
[----:B------:R-:W-:Y:S05]  /*7270*/  BRA `(.L_x_129) ;  /* 0xffffffd400387947 */ /* 0x000fea000383ffff */
.L_x_89:
[----:B-1----:R-:W-:Y:S04]  /*7280*/  MOV R0, UR43 ;  /* 0x0000002b00007c02 */ /* 0x002fe80008000f00 */
[----:B------:R1:W2:Y:S03]  /*7290*/  SYNCS.PHASECHK.TRANS64.TRYWAIT P1, [R0+URZ+0x50], R3 ;  /* 0x00005003000075a7 */ /* 0x0002a600080211ff */
[----:B--2---:R-:W-:Y:S05]  /*72a0*/  @!P1 NANOSLEEP.SYNCS 0x989680 ;  /* 0x009896800000995d */ /* 0x004fea0003900000 */
[----:B------:R-:W2:Y:S02]  /*72b0*/  @!P1 SYNCS.PHASECHK.TRANS64 P1, [R0+URZ+0x50], R3 ;  /* 0x00005003000095a7 */ /* 0x000ea400080210ff */
[----:B--2---:R-:W-:Y:S05]  /*72c0*/  @!P1 BRA `(.L_x_89) ;  /* 0xfffffffc00ec9947 */ /* 0x004fea000383ffff */
[----:B------:R-:W-:Y:S05]  /*72d0*/  BRA `(.L_x_88) ;  /* 0xffffffe000347947 */ /* 0x000fea000383ffff */
.L_x_91:
[----:B------:R1:W1:Y:S02]  /*72e0*/  SYNCS.PHASECHK.TRANS64.TRYWAIT P1, [R148+URZ+0x90], R5 ;  /* 0x00009005940075a7 */ /* 0x00026400080211ff */
[----:B-1----:R-:W-:Y:S05]  /*72f0*/  @!P1 NANOSLEEP.SYNCS 0x989680 ;  /* 0x009896800000995d */ /* 0x002fea0003900000 */
[----:B------:R-:W1:Y:S02]  /*7300*/  @!P1 SYNCS.PHASECHK.TRANS64 P1, [R148+URZ+0x90], R5 ;  /* 0x00009005940095a7 */ /* 0x000e6400080210ff */
[----:B-1----:R-:W-:Y:S05]  /*7310*/  @!P1 BRA `(.L_x_91) ;  /* 0xfffffffc00f09947 */ /* 0x002fea000383ffff */
[----:B------:R-:W-:Y:S05]  /*7320*/  BRA `(.L_x_90) ;  /* 0xffffffe000787947 */ /* 0x000fea000383ffff */
        .weak           $__internal_0_$__cuda_sm10x_tcgen05_guardrail_trap_col_being_dealloced_not_returned_by_alloc
        .type           $__internal_0_$__cuda_sm10x_tcgen05_guardrail_trap_col_being_dealloced_not_returned_by_alloc,@function
        .size           $__internal_0_$__cuda_sm10x_tcgen05_guardrail_trap_col_being_dealloced_not_returned_by_alloc,($__internal_1_$__cuda_sm10x_tcgen05_guardrail_trap_phase_invalid_during_alloc - $__internal_0_$__cuda_sm10x_tcgen05_guardrail_trap_col_being_dealloced_not_returned_by_alloc)
$__internal_0_$__cuda_sm10x_tcgen05_guardrail_trap_col_being_dealloced_not_returned_by_alloc:
[----:B------:R-:W-:Y:S05]  /*7330*/  BPT.TRAP 0x1 ;  /* 0x000000040000795c */ /* 0x000fea0000300000 */
[----:B------:R-:W-:-:S04]  /*7340*/  HFMA2 R3, -RZ, RZ, 0, 0 ;  /* 0x00000000ff037431 */ /* 0x000fc800000001ff */
[----:B------:R-:W-:Y:S05]  /*7350*/  RET.REL.NODEC R2 `(_ZN7cutlass13device_kernelINS_4gemm6kernel13GemmUniversalIN4cute5tupleIJiiiiEEENS1_10collective13CollectiveMmaINS1_35MainloopSm100TmaUmmaWarpSpecializedILi5ELi2ELi4ENS5_IJNS4_1CILi1EEESB_SB_EEEEENS5_IJNSA_ILi128EEENSA_ILi64EEESF_EEEaNS5_IJlSB_lEEEaSH_NS4_8TiledMMAINS4_8MMA_AtomIJNS4_15SM100_MMA_S8_SSIaaiLi128ELi64ELNS4_4UMMA5MajorE0ELSM_0ELNSL_8SaturateE0EEEEEENS4_6LayoutISC_NS5_IJNSA_ILi0EEESR_SR_EEEEENS5_IJNS4_10UnderscoreESU_SU_EEEEENS4_13SM90_TMA_LOADENS4_14ComposedLayoutINS4_7SwizzleILi2ELi4ELi3EEENS4_18smem_ptr_flag_bitsILi8EEENSQ_INS5_IJNSA_ILi8EEESF_EEENS5_IJSF_SB_EEEEEEEvNS4_8identityESX_S17_vS18_EENS_8epilogue10collective18CollectiveEpilogueINS1A_23Sm100TmaWarpSpecializedILi1ELi1ELi64ELb0ELb0EEEJSG_NS5_IJNSQ_ISE_SB_EENSQ_ISF_SB_EEEEEaSH_aSH_NS1A_6fusion15FusionCallbacksIS1E_NS1I_17LinearCombinationIaiaiLNS_15FloatRoundStyleE2EEESG_S1H_JEEENS4_5SM1004TMEM4LOAD26SM100_TMEM_LOAD_32dp32b64xESX_S17_NS4_39AutoVectorizingCopyWithAssumedAlignmentILi128EEENS4_14SM90_TMA_STOREES17_S1T_S1T_EEEvvEEEEvNT_6ParamsE) ;  /* 0xffffff8c02287950 */ /* 0x000fea0003c3ffff */
        .weak           $__internal_1_$__cuda_sm10x_tcgen05_guardrail_trap_phase_invalid_during_alloc
        .type           $__internal_1_$__cuda_sm10x_tcgen05_guardrail_trap_phase_invalid_during_alloc,@function
        .size           $__internal_1_$__cuda_sm10x_tcgen05_guardrail_trap_phase_invalid_during_alloc,($__internal_2_$__cuda_sm10x_tcgen05_guardrail_trap_unallocated_columns_being_dealloced - $__internal_1_$__cuda_sm10x_tcgen05_guardrail_trap_phase_invalid_during_alloc)
$__internal_1_$__cuda_sm10x_tcgen05_guardrail_trap_phase_invalid_during_alloc:
[----:B------:R-:W-:Y:S05]  /*7360*/  BPT.TRAP 0x1 ;  /* 0x000000040000795c */ /* 0x000fea0000300000 */
[----:B------:R-:W-:-:S04]  /*7370*/  MOV R3, 0x0 ;  /* 0x0000000000037802 */ /* 0x000fc80000000f00 */
[----:B------:R-:W-:Y:S05]  /*7380*/  RET.REL.NODEC R2 `(_ZN7cutlass13device_kernelINS_4gemm6kernel13GemmUniversalIN4cute5tupleIJiiiiEEENS1_10collective13CollectiveMmaINS1_35MainloopSm100TmaUmmaWarpSpecializedILi5ELi2ELi4ENS5_IJNS4_1CILi1EEESB_SB_EEEEENS5_IJNSA_ILi128EEENSA_ILi64EEESF_EEEaNS5_IJlSB_lEEEaSH_NS4_8TiledMMAINS4_8MMA_AtomIJNS4_15SM100_MMA_S8_SSIaaiLi128ELi64ELNS4_4UMMA5MajorE0ELSM_0ELNSL_8SaturateE0EEEEEENS4_6LayoutISC_NS5_IJNSA_ILi0EEESR_SR_EEEEENS5_IJNS4_10UnderscoreESU_SU_EEEEENS4_13SM90_TMA_LOADENS4_14ComposedLayoutINS4_7SwizzleILi2ELi4ELi3EEENS4_18smem_ptr_flag_bitsILi8EEENSQ_INS5_IJNSA_ILi8EEESF_EEENS5_IJSF_SB_EEEEEEEvNS4_8identityESX_S17_vS18_EENS_8epilogue10collective18CollectiveEpilogueINS1A_23Sm100TmaWarpSpecializedILi1ELi1ELi64ELb0ELb0EEEJSG_NS5_IJNSQ_ISE_SB_EENSQ_ISF_SB_EEEEEaSH_aSH_NS1A_6fusion15FusionCallbacksIS1E_NS1I_17LinearCombinationIaiaiLNS_15FloatRoundStyleE2EEESG_S1H_JEEENS4_5SM1004TMEM4LOAD26SM100_TMEM_LOAD_32dp32b64xESX_S17_NS4_39AutoVectorizingCopyWithAssumedAlignmentILi128EEENS4_14SM90_TMA_STOREES17_S1T_S1T_EEEvvEEEEvNT_6ParamsE) ;  /* 0xffffff8c021c7950 */ /* 0x000fea0003c3ffff */
        .weak           $__internal_2_$__cuda_sm10x_tcgen05_guardrail_trap_unallocated_columns_being_dealloced
        .type           $__internal_2_$__cuda_sm10x_tcgen05_guardrail_trap_unallocated_columns_being_dealloced,@function
        .size           $__internal_2_$__cuda_sm10x_tcgen05_guardrail_trap_unallocated_columns_being_dealloced,(.L_x_131 - $__internal_2_$__cuda_sm10x_tcgen05_guardrail_trap_unallocated_columns_being_dealloced)
$__internal_2_$__cuda_sm10x_tcgen05_guardrail_trap_unallocated_columns_being_dealloced:
[----:B------:R-:W-:Y:S05]  /*7390*/  BPT.TRAP 0x1 ;  /* 0x000000040000795c */ /* 0x000fea0000300000 */
[----:B------:R-:W-:-:S04]  /*73a0*/  HFMA2 R3, -RZ, RZ, 0, 0 ;  /* 0x00000000ff037431 */ /* 0x000fc800000001ff */
[----:B------:R-:W-:Y:S05]  /*73b0*/  RET.REL.NODEC R2 `(_ZN7cutlass13device_kernelINS_4gemm6kernel13GemmUniversalIN4cute5tupleIJiiiiEEENS1_10collective13CollectiveMmaINS1_35MainloopSm100TmaUmmaWarpSpecializedILi5ELi2ELi4ENS5_IJNS4_1CILi1EEESB_SB_EEEEENS5_IJNSA_ILi128EEENSA_ILi64EEESF_EEEaNS5_IJlSB_lEEEaSH_NS4_8TiledMMAINS4_8MMA_AtomIJNS4_15SM100_MMA_S8_SSIaaiLi128ELi64ELNS4_4UMMA5MajorE0ELSM_0ELNSL_8SaturateE0EEEEEENS4_6LayoutISC_NS5_IJNSA_ILi0EEESR_SR_EEEEENS5_IJNS4_10UnderscoreESU_SU_EEEEENS4_13SM90_TMA_LOADENS4_14ComposedLayoutINS4_7SwizzleILi2ELi4ELi3EEENS4_18smem_ptr_flag_bitsILi8EEENSQ_INS5_IJNSA_ILi8EEESF_EEENS5_IJSF_SB_EEEEEEEvNS4_8identityESX_S17_vS18_EENS_8epilogue10collective18CollectiveEpilogueINS1A_23Sm100TmaWarpSpecializedILi1ELi1ELi64ELb0ELb0EEEJSG_NS5_IJNSQ_ISE_SB_EENSQ_ISF_SB_EEEEEaSH_aSH_NS1A_6fusion15FusionCallbacksIS1E_NS1I_17LinearCombinationIaiaiLNS_15FloatRoundStyleE2EEESG_S1H_JEEENS4_5SM1004TMEM4LOAD26SM100_TMEM_LOAD_32dp32b64xESX_S17_NS4_39AutoVectorizingCopyWithAssumedAlignmentILi128EEENS4_14SM90_TMA_STOREES17_S1T_S1T_EEEvvEEEEvNT_6ParamsE) ;  /* 0xffffff8c02107950 */ /* 0x000fea0003c3ffff */
.L_x_130:
[----:B------:R-:W-:-:S00]  /*73c0*/  BRA `(.L_x_130) ;  /* 0xfffffffc00fc7947 */ /* 0x000fc0000383ffff */
[----:B------:R-:W-:-:S00]  /*73d0*/  NOP ;  /* 0x0000000000007918 */ /* 0x000fc00000000000 */
        /* <DEDUP_REMOVED lines=10> */
.L_x_131:


//--------------------- .nv.global.init           --------------------------
	.section	.nv.global.init,"aw",@progbits
.nv.global.init:
	.type		$str$27,@object
	.size		$str$27,($str$28 - $str$27)
$str$27:
        /*0000*/ 	.byte	0x28, 0x61, 0x64, 0x64, 0x72, 0x65, 0x73, 0x73, 0x20, 0x26, 0x20, 0x6d, 0x61, 0x73, 0x6b, 0x29
        /*0010*/ 	.byte	0x20, 0x3d, 0x3d, 0x20, 0x30, 0x00
	.type		$str$28,@object
	.size		$str$28,($str$26 - $str$28)
$str$28:
        /*0016*/ 	.byte	0x2f, 0x74, 0x6d, 0x70, 0x2f, 0x63, 0x75, 0x74, 0x6c, 0x61, 0x73, 0x73, 0x5f, 0x73, 0x77, 0x65
        /*0026*/ 	.byte	0x65, 0x70, 0x5f, 0x73, 0x72, 0x63, 0x2f, 0x69, 0x6e, 0x63, 0x6c, 0x75, 0x64, 0x65, 0x2f, 0x63
        /*0036*/ 	.byte	0x75, 0x74, 0x65, 0x2f, 0x70, 0x6f, 0x69, 0x6e, 0x74, 0x65, 0x72, 0x5f, 0x66, 0x6c, 0x61, 0x67
        /*0046*/ 	.byte	0x67, 0x65, 0x64, 0x2e, 0x68, 0x70, 0x70, 0x00
	.type		$str$26,@object
	.size		$str$26,($str$25 - $str$26)
$str$26:
        /*004e*/ 	.byte	0x2f, 0x74, 0x6d, 0x70, 0x2f, 0x63, 0x75, 0x74, 0x6c, 0x61, 0x73, 0x73, 0x5f, 0x73, 0x77, 0x65
        /*005e*/ 	.byte	0x65, 0x70, 0x5f, 0x73, 0x72, 0x63, 0x2f, 0x69, 0x6e, 0x63, 0x6c, 0x75, 0x64, 0x65, 0x2f, 0x63
        /*006e*/ 	.byte	0x75, 0x74, 0x65, 0x2f, 0x61, 0x74, 0x6f, 0x6d, 0x2f, 0x63, 0x6f, 0x70, 0x79, 0x5f, 0x74, 0x72
        /*007e*/ 	.byte	0x61, 0x69, 0x74, 0x73, 0x5f, 0x73, 0x6d, 0x31, 0x30, 0x30, 0x2e, 0x68, 0x70, 0x70, 0x00
	.type		$str$25,@object
	.size		$str$25,(__unnamed_1 - $str$25)
$str$25:
        /*008d*/ 	.byte	0x28, 0x28, 0x75, 0x69, 0x6e, 0x74, 0x33, 0x32, 0x5f, 0x74, 0x28, 0x74, 0x68, 0x72, 0x65, 0x61
        /*009d*/ 	.byte	0x64, 0x49, 0x64, 0x78, 0x2e, 0x78, 0x29, 0x20, 0x2f, 0x20, 0x33, 0x32, 0x29, 0x20, 0x25, 0x20
        /*00ad*/ 	.byte	0x34, 0x29, 0x20, 0x3d, 0x3d, 0x20, 0x28, 0x28, 0x28, 0x74, 0x6d, 0x65, 0x6d, 0x5f, 0x61, 0x64
        /*00bd*/ 	.byte	0x64, 0x72, 0x20, 0x3e, 0x3e, 0x20, 0x31, 0x36, 0x29, 0x20, 0x2f, 0x20, 0x33, 0x32, 0x29, 0x20
        /*00cd*/ 	.byte	0x25, 0x20, 0x34, 0x29, 0x00
	.type		__unnamed_1,@object
	.size		__unnamed_1,(__unnamed_2 - __unnamed_1)
__unnamed_1:
        /*00d2*/ 	.byte	0x61, 0x75, 0x74, 0x6f, 0x20, 0x63, 0x75, 0x74, 0x65, 0x3a, 0x3a, 0x61, 0x73, 0x5f, 0x70, 0x6f
        /* <DEDUP_REMOVED lines=24> */
        /*0262*/ 	.byte	0x5d, 0x00
	.type		__unnamed_2,@object
	.size		__unnamed_2,(.L_2 - __unnamed_2)
__unnamed_2:
        /* <DEDUP_REMOVED lines=42> */
        /*0504*/ 	.byte	0x43, 0x3c, 0x30, 0x3e, 0x3e, 0x3e, 0x3e, 0x5d, 0x00
.L_2:


//--------------------- .nv.shared._ZN7cutlass13device_kernelINS_4gemm6kernel13GemmUniversalIN4cute5tupleIJiiiiEEENS1_10collective13CollectiveMmaINS1_35MainloopSm100TmaUmmaWarpSpecializedILi5ELi2ELi4ENS5_IJNS4_1CILi1EEESB_SB_EEEEENS5_IJNSA_ILi128EEENSA_ILi64EEESF_EEEaNS5_IJlSB_lEEEaSH_NS4_8TiledMMAINS4_8MMA_AtomIJNS4_15SM100_MMA_S8_SSIaaiLi128ELi64ELNS4_4UMMA5MajorE0ELSM_0ELNSL_8SaturateE0EEEEEENS4_6LayoutISC_NS5_IJNSA_ILi0EEESR_SR_EEEEENS5_IJNS4_10UnderscoreESU_SU_EEEEENS4_13SM90_TMA_LOADENS4_14ComposedLayoutINS4_7SwizzleILi2ELi4ELi3EEENS4_18smem_ptr_flag_bitsILi8EEENSQ_INS5_IJNSA_ILi8EEESF_EEENS5_IJSF_SB_EEEEEEEvNS4_8identityESX_S17_vS18_EENS_8epilogue10collective18CollectiveEpilogueINS1A_23Sm100TmaWarpSpecializedILi1ELi1ELi64ELb0ELb0EEEJSG_NS5_IJNSQ_ISE_SB_EENSQ_ISF_SB_EEEEEaSH_aSH_NS1A_6fusion15FusionCallbacksIS1E_NS1I_17LinearCombinationIaiaiLNS_15FloatRoundStyleE2EEESG_S1H_JEEENS4_5SM1004TMEM4LOAD26SM100_TMEM_LOAD_32dp32b64xESX_S17_NS4_39AutoVectorizingCopyWithAssumedAlignmentILi128EEENS4_14SM90_TMA_STOREES17_S1T_S1T_EEEvvEEEEvNT_6ParamsE --------------------------
	.section	.nv.shared._ZN7cutlass13device_kernelINS_4gemm6kernel13GemmUniversalIN4cute5tupleIJiiiiEEENS1_10collective13CollectiveMmaINS1_35MainloopSm100TmaUmmaWarpSpecializedILi5ELi2ELi4ENS5_IJNS4_1CILi1EEESB_SB_EEEEENS5_IJNSA_ILi128EEENSA_ILi64EEESF_EEEaNS5_IJlSB_lEEEaSH_NS4_8TiledMMAINS4_8MMA_AtomIJNS4_15SM100_MMA_S8_SSIaaiLi128ELi64ELNS4_4UMMA5MajorE0ELSM_0ELNSL_8SaturateE0EEEEEENS4_6LayoutISC_NS5_IJNSA_ILi0EEESR_SR_EEEEENS5_IJNS4_10UnderscoreESU_SU_EEEEENS4_13SM90_TMA_LOADENS4_14ComposedLayoutINS4_7SwizzleILi2ELi4ELi3EEENS4_18smem_ptr_flag_bitsILi8EEENSQ_INS5_IJNSA_ILi8EEESF_EEENS5_IJSF_SB_EEEEEEEvNS4_8identityESX_S17_vS18_EENS_8epilogue10collective18CollectiveEpilogueINS1A_23Sm100TmaWarpSpecializedILi1ELi1ELi64ELb0ELb0EEEJSG_NS5_IJNSQ_ISE_SB_EENSQ_ISF_SB_EEEEEaSH_aSH_NS1A_6fusion15FusionCallbacksIS1E_NS1I_17LinearCombinationIaiaiLNS_15FloatRoundStyleE2EEESG_S1H_JEEENS4_5SM1004TMEM4LOAD26SM100_TMEM_LOAD_32dp32b64xESX_S17_NS4_39AutoVectorizingCopyWithAssumedAlignmentILi128EEENS4_14SM90_TMA_STOREES17_S1T_S1T_EEEvvEEEEvNT_6ParamsE,"aw",@nobits
	.sectionflags	@""
	.align	16
	.zero		1024


//--------------------- .nv.shared.reserved.0     --------------------------
	.section	.nv.shared.reserved.0,"aw",@nobits
	.weak		__nv_reservedSMEM_offset_0_alias
	.size		__nv_reservedSMEM_offset_0_alias, 0, 64
	.other		__nv_reservedSMEM_offset_0_alias,@"STO_CUDA_RESERVED_SHARED STV_DEFAULT"
__nv_reservedSMEM_offset_0_alias:
	.zero		0
.nv.shared.reserved.0:
	.zero		64
	.weak		__nv_reservedSMEM_tcgen05_partition
	.type		__nv_reservedSMEM_tcgen05_partition,@object
	.size		__nv_reservedSMEM_tcgen05_partition,(.L_0 - __nv_reservedSMEM_tcgen05_partition)
__nv_reservedSMEM_tcgen05_partition:
	.zero		32
.L_0:


//--------------------- .nv.global                --------------------------
	.section	.nv.global,"aw",@nobits
.nv.global:
	.type		_ZN39_INTERNAL_f4ef8ebe_4_k_cu_b92427f7_99444cute1_E,@object
	.size		_ZN39_INTERNAL_f4ef8ebe_4_k_cu_b92427f7_99444cute1_E,(_ZN39_INTERNAL_f4ef8ebe_4_k_cu_b92427f7_99444cuda3std3__45__cpo6cbeginE - _ZN39_INTERNAL_f4ef8ebe_4_k_cu_b92427f7_99444cute1_E)
_ZN39_INTERNAL_f4ef8ebe_4_k_cu_b92427f7_99444cute1_E:
	.zero		1
	.type		_ZN39_INTERNAL_f4ef8ebe_4_k_cu_b92427f7_99444cuda3std3__45__cpo6cbeginE,@object
	.size		_ZN39_INTERNAL_f4ef8ebe_4_k_cu_b92427f7_99444cuda3std3__45__cpo6cbeginE,(_ZN39_INTERNAL_f4ef8ebe_4_k_cu_b92427f7_99444cuda3std3__48in_placeE - _ZN39_INTERNAL_f4ef8ebe_4_k_cu_b92427f7_99444cuda3std3__45__cpo6cbeginE)
_ZN39_INTERNAL_f4ef8ebe_4_k_cu_b92427f7_99444cuda3std3__45__cpo6cbeginE:
	.zero		1
	.type		_ZN39_INTERNAL_f4ef8ebe_4_k_cu_b92427f7_99444cuda3std3__48in_placeE,@object
	.size		_ZN39_INTERNAL_f4ef8ebe_4_k_cu_b92427f7_99444cuda3std3__48in_placeE,(_ZN39_INTERNAL_f4ef8ebe_4_k_cu_b92427f7_99444cuda3std6ranges3__45__cpo9iter_moveE - _ZN39_INTERNAL_f4ef8ebe_4_k_cu_b92427f7_99444cuda3std3__48in_placeE)
_ZN39_INTERNAL_f4ef8ebe_4_k_cu_b92427f7_99444cuda3std3__48in_placeE:
	.zero		1
	.type		_ZN39_INTERNAL_f4ef8ebe_4_k_cu_b92427f7_99444cuda3std6ranges3__45__cpo9iter_moveE,@object
	.size		_ZN39_INTERNAL_f4ef8ebe_4_k_cu_b92427f7_99444cuda3std6ranges3__45__cpo9iter_moveE,(_ZN39_INTERNAL_f4ef8ebe_4_k_cu_b92427f7_99444cuda3std3__45__cpo5beginE - _ZN39_INTERNAL_f4ef8ebe_4_k_cu_b92427f7_99444cuda3std6ranges3__45__cpo9iter_moveE)
_ZN39_INTERNAL_f4ef8ebe_4_k_cu_b92427f7_99444cuda3std6ranges3__45__cpo9iter_moveE:
	.zero		1
	.type		_ZN39_INTERNAL_f4ef8ebe_4_k_cu_b92427f7_99444cuda3std3__45__cpo5beginE,@object
	.size		_ZN39_INTERNAL_f4ef8ebe_4_k_cu_b92427f7_99444cuda3std3__45__cpo5beginE,(_ZN39_INTERNAL_f4ef8ebe_4_k_cu_b92427f7_99444cuda3std3__441_GLOBAL__N__f4ef8ebe_4_k_cu_b92427f7_99446ignoreE - _ZN39_INTERNAL_f4ef8ebe_4_k_cu_b92427f7_99444cuda3std3__45__cpo5beginE)
_ZN39_INTERNAL_f4ef8ebe_4_k_cu_b92427f7_99444cuda3std3__45__cpo5beginE:
	.zero		1
	.type		_ZN39_INTERNAL_f4ef8ebe_4_k_cu_b92427f7_99444cuda3std3__441_GLOBAL__N__f4ef8ebe_4_k_cu_b92427f7_99446ignoreE,@object
	.size		_ZN39_INTERNAL_f4ef8ebe_4_k_cu_b92427f7_99444cuda3std3__441_GLOBAL__N__f4ef8ebe_4_k_cu_b92427f7_99446ignoreE,(_ZN39_INTERNAL_f4ef8ebe_4_k_cu_b92427f7_99444cute7productE - _ZN39_INTERNAL_f4ef8ebe_4_k_cu_b92427f7_99444cuda3std3__441_GLOBAL__N__f4ef8ebe_4_k_cu_b92427f7_99446ignoreE)
_ZN39_INTERNAL_f4ef8ebe_4_k_cu_b92427f7_99444cuda3std3__441_GLOBAL__N__f4ef8ebe_4_k_cu_b92427f7_99446ignoreE:
	.zero		1
	.type		_ZN39_INTERNAL_f4ef8ebe_4_k_cu_b92427f7_99444cute7productE,@object
	.size		_ZN39_INTERNAL_f4ef8ebe_4_k_cu_b92427f7_99444cute7productE,(_ZN39_INTERNAL_f4ef8ebe_4_k_cu_b92427f7_99444cuda3std3__45__cpo3endE - _ZN39_INTERNAL_f4ef8ebe_4_k_cu_b92427f7_99444cute7productE)
_ZN39_INTERNAL_f4ef8ebe_4_k_cu_b92427f7_99444cute7productE:
	.zero		1
	.type		_ZN39_INTERNAL_f4ef8ebe_4_k_cu_b92427f7_99444cuda3std3__45__cpo3endE,@object
	.size		_ZN39_INTERNAL_f4ef8ebe_4_k_cu_b92427f7_99444cuda3std3__45__cpo3endE,(_ZN39_INTERNAL_f4ef8ebe_4_k_cu_b92427f7_99444cuda3std3__419piecewise_constructE - _ZN39_INTERNAL_f4ef8ebe_4_k_cu_b92427f7_99444cuda3std3__45__cpo3endE)
_ZN39_INTERNAL_f4ef8ebe_4_k_cu_b92427f7_99444cuda3std3__45__cpo3endE:
	.zero		1
	.type		_ZN39_INTERNAL_f4ef8ebe_4_k_cu_b92427f7_99444cuda3std3__419piecewise_constructE,@object
	.size		_ZN39_INTERNAL_f4ef8ebe_4_k_cu_b92427f7_99444cuda3std3__419piecewise_constructE,(_ZN39_INTERNAL_f4ef8ebe_4_k_cu_b92427f7_99444cuda3std3__45__cpo4cendE - _ZN39_INTERNAL_f4ef8ebe_4_k_cu_b92427f7_99444cuda3std3__419piecewise_constructE)
_ZN39_INTERNAL_f4ef8ebe_4_k_cu_b92427f7_99444cuda3std3__419piecewise_constructE:
	.zero		1
	.type		_ZN39_INTERNAL_f4ef8ebe_4_k_cu_b92427f7_99444cuda3std3__45__cpo4cendE,@object
	.size		_ZN39_INTERNAL_f4ef8ebe_4_k_cu_b92427f7_99444cuda3std3__45__cpo4cendE,(_ZN39_INTERNAL_f4ef8ebe_4_k_cu_b92427f7_99444cuda3std6ranges3__45__cpo4swapE - _ZN39_INTERNAL_f4ef8ebe_4_k_cu_b92427f7_99444cuda3std3__45__cpo4cendE)
_ZN39_INTERNAL_f4ef8ebe_4_k_cu_b92427f7_99444cuda3std3__45__cpo4cendE:
	.zero		1
	.type		_ZN39_INTERNAL_f4ef8ebe_4_k_cu_b92427f7_99444cuda3std6ranges3__45__cpo4swapE,@object
	.size		_ZN39_INTERNAL_f4ef8ebe_4_k_cu_b92427f7_99444cuda3std6ranges3__45__cpo4swapE,(.L_10 - _ZN39_INTERNAL_f4ef8ebe_4_k_cu_b92427f7_99444cuda3std6ranges3__45__cpo4swapE)
_ZN39_INTERNAL_f4ef8ebe_4_k_cu_b92427f7_99444cuda3std6ranges3__45__cpo4swapE:
	.zero		1
.L_10:


//--------------------- .nv.constant0._ZN7cutlass13device_kernelINS_4gemm6kernel13GemmUniversalIN4cute5tupleIJiiiiEEENS1_10collective13CollectiveMmaINS1_35MainloopSm100TmaUmmaWarpSpecializedILi5ELi2ELi4ENS5_IJNS4_1CILi1EEESB_SB_EEEEENS5_IJNSA_ILi128EEENSA_ILi64EEESF_EEEaNS5_IJlSB_lEEEaSH_NS4_8TiledMMAINS4_8MMA_AtomIJNS4_15SM100_MMA_S8_SSIaaiLi128ELi64ELNS4_4UMMA5MajorE0ELSM_0ELNSL_8SaturateE0EEEEEENS4_6LayoutISC_NS5_IJNSA_ILi0EEESR_SR_EEEEENS5_IJNS4_10UnderscoreESU_SU_EEEEENS4_13SM90_TMA_LOADENS4_14ComposedLayoutINS4_7SwizzleILi2ELi4ELi3EEENS4_18smem_ptr_flag_bitsILi8EEENSQ_INS5_IJNSA_ILi8EEESF_EEENS5_IJSF_SB_EEEEEEEvNS4_8identityESX_S17_vS18_EENS_8epilogue10collective18CollectiveEpilogueINS1A_23Sm100TmaWarpSpecializedILi1ELi1ELi64ELb0ELb0EEEJSG_NS5_IJNSQ_ISE_SB_EENSQ_ISF_SB_EEEEEaSH_aSH_NS1A_6fusion15FusionCallbacksIS1E_NS1I_17LinearCombinationIaiaiLNS_15FloatRoundStyleE2EEESG_S1H_JEEENS4_5SM1004TMEM4LOAD26SM100_TMEM_LOAD_32dp32b64xESX_S17_NS4_39AutoVectorizingCopyWithAssumedAlignmentILi128EEENS4_14SM90_TMA_STOREES17_S1T_S1T_EEEvvEEEEvNT_6ParamsE --------------------------
	.section	.nv.constant0._ZN7cutlass13device_kernelINS_4gemm6kernel13GemmUniversalIN4cute5tupleIJiiiiEEENS1_10collective13CollectiveMmaINS1_35MainloopSm100TmaUmmaWarpSpecializedILi5ELi2ELi4ENS5_IJNS4_1CILi1EEESB_SB_EEEEENS5_IJNSA_ILi128EEENSA_ILi64EEESF_EEEaNS5_IJlSB_lEEEaSH_NS4_8TiledMMAINS4_8MMA_AtomIJNS4_15SM100_MMA_S8_SSIaaiLi128ELi64ELNS4_4UMMA5MajorE0ELSM_0ELNSL_8SaturateE0EEEEEENS4_6LayoutISC_NS5_IJNSA_ILi0EEESR_SR_EEEEENS5_IJNS4_10UnderscoreESU_SU_EEEEENS4_13SM90_TMA_LOADENS4_14ComposedLayoutINS4_7SwizzleILi2ELi4ELi3EEENS4_18smem_ptr_flag_bitsILi8EEENSQ_INS5_IJNSA_ILi8EEESF_EEENS5_IJSF_SB_EEEEEEEvNS4_8identityESX_S17_vS18_EENS_8epilogue10collective18CollectiveEpilogueINS1A_23Sm100TmaWarpSpecializedILi1ELi1ELi64ELb0ELb0EEEJSG_NS5_IJNSQ_ISE_SB_EENSQ_ISF_SB_EEEEEaSH_aSH_NS1A_6fusion15FusionCallbacksIS1E_NS1I_17LinearCombinationIaiaiLNS_15FloatRoundStyleE2EEESG_S1H_JEEENS4_5SM1004TMEM4LOAD26SM100_TMEM_LOAD_32dp32b64xESX_S17_NS4_39AutoVectorizingCopyWithAssumedAlignmentILi128EEENS4_14SM90_TMA_STOREES17_S1T_S1T_EEEvvEEEEvNT_6ParamsE,"a",@progbits
	.sectionflags	@""
	.align	4
.nv.constant0._ZN7cutlass13device_kernelINS_4gemm6kernel13GemmUniversalIN4cute5tupleIJiiiiEEENS1_10collective13CollectiveMmaINS1_35MainloopSm100TmaUmmaWarpSpecializedILi5ELi2ELi4ENS5_IJNS4_1CILi1EEESB_SB_EEEEENS5_IJNSA_ILi128EEENSA_ILi64EEESF_EEEaNS5_IJlSB_lEEEaSH_NS4_8TiledMMAINS4_8MMA_AtomIJNS4_15SM100_MMA_S8_SSIaaiLi128ELi64ELNS4_4UMMA5MajorE0ELSM_0ELNSL_8SaturateE0EEEEEENS4_6LayoutISC_NS5_IJNSA_ILi0EEESR_SR_EEEEENS5_IJNS4_10UnderscoreESU_SU_EEEEENS4_13SM90_TMA_LOADENS4_14ComposedLayoutINS4_7SwizzleILi2ELi4ELi3EEENS4_18smem_ptr_flag_bitsILi8EEENSQ_INS5_IJNSA_ILi8EEESF_EEENS5_IJSF_SB_EEEEEEEvNS4_8identityESX_S17_vS18_EENS_8epilogue10collective18CollectiveEpilogueINS1A_23Sm100TmaWarpSpecializedILi1ELi1ELi64ELb0ELb0EEEJSG_NS5_IJNSQ_ISE_SB_EENSQ_ISF_SB_EEEEEaSH_aSH_NS1A_6fusion15FusionCallbacksIS1E_NS1I_17LinearCombinationIaiaiLNS_15FloatRoundStyleE2EEESG_S1H_JEEENS4_5SM1004TMEM4LOAD26SM100_TMEM_LOAD_32dp32b64xESX_S17_NS4_39AutoVectorizingCopyWithAssumedAlignmentILi128EEENS4_14SM90_TMA_STOREES17_S1T_S1T_EEEvvEEEEvNT_6ParamsE:
	.zero		2944


//--------------------- SYMBOLS --------------------------

	.type		.nv.reservedSmem.offset0,@object
	.size		.nv.reservedSmem.offset0,0x4
	.type		.nv.reservedSmem.cap,@object
	.size		.nv.reservedSmem.cap,0x4
	.type		__assertfail,@function
